# CuTe-DSL kernel — source=cudnn_frontend_dsl family=gemm_swiglu_bs
# config = {"ab_dtype": "Float8E4M3FN", "sf_vec": 16, "vector_f32": true, "mma_mn": [256, 256], "cluster_mn": [2, 1]}


// ===== COMPILED SASS (sm_100a) =====

	.target	sm_100a

	.elftype	@"ET_EXEC"


//--------------------- .note.nv.tkinfo           --------------------------
	.section	.note.nv.tkinfo,"",@"SHT_NOTE"
	.sectionflags	@"SHF_NOTE_NV_TKINFO"
	.tkinfo
        /*0018*/ 	.word	0x00000081
        /*0030*/ 	.string	""
        /*0030*/ 	.string	"ptxas"
        /*0030*/ 	.string	"Cuda compilation tools, release 12.9, V12.9.83"
        /*0030*/ 	.string	"Build system must define TOOLS_VERSION_EXTENDED"
        /*0030*/ 	.string	"-O 3 -arch sm_100a "



//--------------------- .note.nv.cuver            --------------------------
	.section	.note.nv.cuver,"",@"SHT_NOTE"
	.sectionflags	@"SHF_NOTE_NV_CUVER"
        /*0018*/ 	.short	0x0001
        /*001a*/ 	.short	0x0064
        /*001c*/ 	.short	0x0001
        /*001e*/ 	.short	0x0000
        /*0020*/ 	.short	0x0001
        /*0022*/ 	.short	0x0000


//--------------------- .nv.info                  --------------------------
	.section	.nv.info,"",@"SHT_CUDA_INFO"
	.align	4


	//----- nvinfo : EIATTR_REGCOUNT
	.align		4
        /*0000*/ 	.byte	0x04, 0x2f
        /*0002*/ 	.short	(.L_6 - .L_5)
	.align		4
.L_5:
        /*0004*/ 	.word	index@(kernel_cutlass_kernel_cudnngemm_swigludense_blockscaled_gemm_persistent_swiglu_interleaved_quantSm100BlockScaledPersistentDenseGemmKernel_object_at__TiledMMA_ThrLayoutVMNK21111000_Permuta_0)
        /*0008*/ 	.word	0x00000068


	//----- nvinfo : EIATTR_FRAME_SIZE
	.align		4
.L_6:
        /*000c*/ 	.byte	0x04, 0x11
        /*000e*/ 	.short	(.L_8 - .L_7)
	.align		4
.L_7:
        /*0010*/ 	.word	index@($__internal_2_$__cuda_sm10x_tcgen05_guardrail_trap_unallocated_columns_being_dealloced)
        /*0014*/ 	.word	0x00000000


	//----- nvinfo : EIATTR_FRAME_SIZE
	.align		4
.L_8:
        /*0018*/ 	.byte	0x04, 0x11
        /*001a*/ 	.short	(.L_10 - .L_9)
	.align		4
.L_9:
        /*001c*/ 	.word	index@($__internal_1_$__cuda_sm10x_tcgen05_guardrail_trap_phase_invalid_during_alloc)
        /*0020*/ 	.word	0x00000000


	//----- nvinfo : EIATTR_FRAME_SIZE
	.align		4
.L_10:
        /*0024*/ 	.byte	0x04, 0x11
        /*0026*/ 	.short	(.L_12 - .L_11)
	.align		4
.L_11:
        /*0028*/ 	.word	index@($__internal_0_$__cuda_sm10x_tcgen05_guardrail_trap_col_being_dealloced_not_returned_by_alloc)
        /*002c*/ 	.word	0x00000000


	//----- nvinfo : EIATTR_FRAME_SIZE
	.align		4
.L_12:
        /*0030*/ 	.byte	0x04, 0x11
        /*0032*/ 	.short	(.L_14 - .L_13)
	.align		4
.L_13:
        /*0034*/ 	.word	index@(kernel_cutlass_kernel_cudnngemm_swigludense_blockscaled_gemm_persistent_swiglu_interleaved_quantSm100BlockScaledPersistentDenseGemmKernel_object_at__TiledMMA_ThrLayoutVMNK21111000_Permuta_0)
        /*0038*/ 	.word	0x00000000


	//----- nvinfo : EIATTR_MIN_STACK_SIZE
	.align		4
.L_14:
        /*003c*/ 	.byte	0x04, 0x12
        /*003e*/ 	.short	(.L_16 - .L_15)
	.align		4
.L_15:
        /*0040*/ 	.word	index@(kernel_cutlass_kernel_cudnngemm_swigludense_blockscaled_gemm_persistent_swiglu_interleaved_quantSm100BlockScaledPersistentDenseGemmKernel_object_at__TiledMMA_ThrLayoutVMNK21111000_Permuta_0)
        /*0044*/ 	.word	0x00000000
.L_16:


//--------------------- .nv.info.kernel_cutlass_kernel_cudnngemm_swigludense_blockscaled_gemm_persistent_swiglu_interleaved_quantSm100BlockScaledPersistentDenseGemmKernel_object_at__TiledMMA_ThrLayoutVMNK21111000_Permuta_0 --------------------------
	.section	.nv.info.kernel_cutlass_kernel_cudnngemm_swigludense_blockscaled_gemm_persistent_swiglu_interleaved_quantSm100BlockScaledPersistentDenseGemmKernel_object_at__TiledMMA_ThrLayoutVMNK21111000_Permuta_0,"",@"SHT_CUDA_INFO"
	.sectionflags	@""
	.align	4


	//----- nvinfo : EIATTR_CUDA_API_VERSION
	.align		4
        /*0000*/ 	.byte	0x04, 0x37
        /*0002*/ 	.short	(.L_18 - .L_17)
.L_17:
        /*0004*/ 	.word	0x00000081


	//----- nvinfo : EIATTR_KPARAM_INFO
	.align		4
.L_18:
        /*0008*/ 	.byte	0x04, 0x17
        /*000a*/ 	.short	(.L_20 - .L_19)
.L_19:
        /*000c*/ 	.word	0x00000000
        /*0010*/ 	.short	0x000b
        /*0012*/ 	.short	0x0364
        /*0014*/ 	.byte	0x00, 0xf0, 0x11, 0x00


	//----- nvinfo : EIATTR_KPARAM_INFO
	.align		4
.L_20:
        /*0018*/ 	.byte	0x04, 0x17
        /*001a*/ 	.short	(.L_22 - .L_21)
.L_21:
        /*001c*/ 	.word	0x00000000
        /*0020*/ 	.short	0x000a
        /*0022*/ 	.short	0x0358
        /*0024*/ 	.byte	0x00, 0xf0, 0x31, 0x00


	//----- nvinfo : EIATTR_KPARAM_INFO
	.align		4
.L_22:
        /*0028*/ 	.byte	0x04, 0x17
        /*002a*/ 	.short	(.L_24 - .L_23)
.L_23:
        /*002c*/ 	.word	0x00000000
        /*0030*/ 	.short	0x0009
        /*0032*/ 	.short	0x034c
        /*0034*/ 	.byte	0x00, 0xf0, 0x31, 0x00


	//----- nvinfo : EIATTR_KPARAM_INFO
	.align		4
.L_24:
        /*0038*/ 	.byte	0x04, 0x17
        /*003a*/ 	.short	(.L_26 - .L_25)
.L_25:
        /*003c*/ 	.word	0x00000000
        /*0040*/ 	.short	0x0008
        /*0042*/ 	.short	0x0340
        /*0044*/ 	.byte	0x00, 0xf0, 0x31, 0x00


	//----- nvinfo : EIATTR_KPARAM_INFO
	.align		4
.L_26:
        /*0048*/ 	.byte	0x04, 0x17
        /*004a*/ 	.short	(.L_28 - .L_27)
.L_27:
        /*004c*/ 	.word	0x00000000
        /*0050*/ 	.short	0x0007
        /*0052*/ 	.short	0x02c0
        /*0054*/ 	.byte	0x00, 0xf0, 0x01, 0x02


	//----- nvinfo : EIATTR_KPARAM_INFO
	.align		4
.L_28:
        /*0058*/ 	.byte	0x04, 0x17
        /*005a*/ 	.short	(.L_30 - .L_29)
.L_29:
        /*005c*/ 	.word	0x00000000
        /*0060*/ 	.short	0x0006
        /*0062*/ 	.short	0x0240
        /*0064*/ 	.byte	0x00, 0xf0, 0x01, 0x02


	//----- nvinfo : EIATTR_KPARAM_INFO
	.align		4
.L_30:
        /*0068*/ 	.byte	0x04, 0x17
        /*006a*/ 	.short	(.L_32 - .L_31)
.L_31:
        /*006c*/ 	.word	0x00000000
        /*0070*/ 	.short	0x0005
        /*0072*/ 	.short	0x01c0
        /*0074*/ 	.byte	0x00, 0xf0, 0x01, 0x02


	//----- nvinfo : EIATTR_KPARAM_INFO
	.align		4
.L_32:
        /*0078*/ 	.byte	0x04, 0x17
        /*007a*/ 	.short	(.L_34 - .L_33)
.L_33:
        /*007c*/ 	.word	0x00000000
        /*0080*/ 	.short	0x0004
        /*0082*/ 	.short	0x0140
        /*0084*/ 	.byte	0x00, 0xf0, 0x01, 0x02


	//----- nvinfo : EIATTR_KPARAM_INFO
	.align		4
.L_34:
        /*0088*/ 	.byte	0x04, 0x17
        /*008a*/ 	.short	(.L_36 - .L_35)
.L_35:
        /*008c*/ 	.word	0x00000000
        /*0090*/ 	.short	0x0003
        /*0092*/ 	.short	0x00c0
        /*0094*/ 	.byte	0x00, 0xf0, 0x01, 0x02


	//----- nvinfo : EIATTR_KPARAM_INFO
	.align		4
.L_36:
        /*0098*/ 	.byte	0x04, 0x17
        /*009a*/ 	.short	(.L_38 - .L_37)
.L_37:
        /*009c*/ 	.word	0x00000000
        /*00a0*/ 	.short	0x0002
        /*00a2*/ 	.short	0x0040
        /*00a4*/ 	.byte	0x00, 0xf0, 0x01, 0x02


	//----- nvinfo : EIATTR_KPARAM_INFO
	.align		4
.L_38:
        /*00a8*/ 	.byte	0x04, 0x17
        /*00aa*/ 	.short	(.L_40 - .L_39)
.L_39:
        /*00ac*/ 	.word	0x00000000
        /*00b0*/ 	.short	0x0001
        /*00b2*/ 	.short	0x000c
        /*00b4*/ 	.byte	0x00, 0xf0, 0x31, 0x00


	//----- nvinfo : EIATTR_KPARAM_INFO
	.align		4
.L_40:
        /*00b8*/ 	.byte	0x04, 0x17
        /*00ba*/ 	.short	(.L_42 - .L_41)
.L_41:
        /*00bc*/ 	.word	0x00000000
        /*00c0*/ 	.short	0x0000
        /*00c2*/ 	.short	0x0000
        /*00c4*/ 	.byte	0x00, 0xf0, 0x31, 0x00


	//----- nvinfo : EIATTR_AT_ENTRY_FRAGMENTS
	.align		4
.L_42:
        /*00c8*/ 	.byte	0x04, 0x4f
        /*00ca*/ 	.short	(.L_44 - .L_43)


	//   ....[0]....
.L_43:
        /*00cc*/ 	.word	0x00000004


	//   ....[1]....
        /*00d0*/ 	.word	0x00000005


	//----- nvinfo : EIATTR_RESERVED_SMEM_USED
	.align		4
.L_44:
        /*00d4*/ 	.byte	0x01, 0x41
	.zero		2


	//----- nvinfo : EIATTR_SPARSE_MMA_MASK
	.align		4
        /*00d8*/ 	.byte	0x03, 0x50
        /*00da*/ 	.short	0x0000


	//----- nvinfo : EIATTR_TCGEN05_2CTA_USED
	.align		4
        /*00dc*/ 	.byte	0x01, 0x52
	.zero		2


	//----- nvinfo : EIATTR_MAXREG_COUNT
	.align		4
        /*00e0*/ 	.byte	0x03, 0x1b
        /*00e2*/ 	.short	0x00ff


	//----- nvinfo : EIATTR_NUM_BARRIERS
	.align		4
        /*00e4*/ 	.byte	0x02, 0x4c
        /*00e6*/ 	.byte	0x03
	.zero		1


	//----- nvinfo : EIATTR_INT_WARP_WIDE_INSTR_OFFSETS
	.align		4
        /*00e8*/ 	.byte	0x04, 0x31
        /*00ea*/ 	.short	(.L_46 - .L_45)


	//   ....[0]....
.L_45:
        /*00ec*/ 	.word	0x00004680


	//   ....[1]....
        /*00f0*/ 	.word	0x000046b0


	//----- nvinfo : EIATTR_COOP_GROUP_MASK_REGIDS
	.align		4
.L_46:
        /*00f4*/ 	.byte	0x04, 0x29
        /*00f6*/ 	.short	(.L_48 - .L_47)


	//   ....[0]....
.L_47:
        /*00f8*/ 	.word	0xffffffff


	//   ....[1]....
        /*00fc*/ 	.word	0xffffffff


	//   ....[2]....
        /*0100*/ 	.word	0xffffffff


	//   ....[3]....
        /*0104*/ 	.word	0xffffffff


	//   ....[4]....
        /*0108*/ 	.word	0xffffffff


	//----- nvinfo : EIATTR_COOP_GROUP_INSTR_OFFSETS
	.align		4
.L_48:
        /*010c*/ 	.byte	0x04, 0x28
        /*010e*/ 	.short	(.L_50 - .L_49)


	//   ....[0]....
.L_49:
        /*0110*/ 	.word	0x00000520


	//   ....[1]....
        /*0114*/ 	.word	0x00001f20


	//   ....[2]....
        /*0118*/ 	.word	0x00002530


	//   ....[3]....
        /*011c*/ 	.word	0x00004500


	//   ....[4]....
        /*0120*/ 	.word	0x00004760


	//----- nvinfo : EIATTR_VRC_CTA_INIT_COUNT
	.align		4
.L_50:
        /*0124*/ 	.byte	0x02, 0x4a
        /*0126*/ 	.byte	0x80
	.zero		1


	//----- nvinfo : EIATTR_MBARRIER_INSTR_OFFSETS
	.align		4
        /*0128*/ 	.byte	0x04, 0x39
        /*012a*/ 	.short	(.L_52 - .L_51)


	//   ....[0]....
.L_51:
        /*012c*/ 	.word	0x00000390
        /*0130*/ 	.word	0x000000ff
        /*0134*/ 	.word	0x00000000
        /*0138*/ 	.short	0x0100
        /*013a*/ 	.byte	0x07
	.zero		1


	//   ....[1]....
        /*013c*/ 	.word	0x000003a0
        /*0140*/ 	.word	0x000000ff
        /*0144*/ 	.word	0x00000008
        /*0148*/ 	.short	0x0100
        /*014a*/ 	.byte	0x07
	.zero		1


	//   ....[2]....
        /*014c*/ 	.word	0x000003b0
        /*0150*/ 	.word	0x000000ff
        /*0154*/ 	.word	0x00000010
        /*0158*/ 	.short	0x0100
        /*015a*/ 	.byte	0x07
	.zero		1


	//   ....[3]....
        /*015c*/ 	.word	0x000003c0
        /*0160*/ 	.word	0x000000ff
        /*0164*/ 	.word	0x00000018
        /*0168*/ 	.short	0x0100
        /*016a*/ 	.byte	0x07
	.zero		1


	//   ....[4]....
        /*016c*/ 	.word	0x000003d0
        /*0170*/ 	.word	0x000000ff
        /*0174*/ 	.word	0x00000020
        /*0178*/ 	.short	0x0100
        /*017a*/ 	.byte	0x07
	.zero		1


	//   ....[5]....
        /*017c*/ 	.word	0x000003e0
        /*0180*/ 	.word	0x000000ff
        /*0184*/ 	.word	0x00000028
        /*0188*/ 	.short	0x0100
        /*018a*/ 	.byte	0x07
	.zero		1


	//   ....[6]....
        /*018c*/ 	.word	0x000003f0
        /*0190*/ 	.word	0x000000ff
        /*0194*/ 	.word	0x00000030
        /*0198*/ 	.short	0x0100
        /*019a*/ 	.byte	0x06
	.zero		1


	//   ....[7]....
        /*019c*/ 	.word	0x00000400
        /*01a0*/ 	.word	0x000000ff
        /*01a4*/ 	.word	0x00000038
        /*01a8*/ 	.short	0x0100
        /*01aa*/ 	.byte	0x06
	.zero		1


	//   ....[8]....
        /*01ac*/ 	.word	0x000004b0
        /*01b0*/ 	.word	0x000000ff
        /*01b4*/ 	.word	0x00000040
        /*01b8*/ 	.short	0x0100
        /*01ba*/ 	.byte	0x05
	.zero		1


	//   ....[9]....
        /*01bc*/ 	.word	0x00000940
        /*01c0*/ 	.word	0x000000ff
        /*01c4*/ 	.word	0x00000018
        /*01c8*/ 	.short	0x010a
        /*01ca*/ 	.byte	0x06
	.zero		1


	//   ....[10]....
        /*01cc*/ 	.word	0x00000af0
        /*01d0*/ 	.word	0x000000ff
        /*01d4*/ 	.word	0x00000018
        /*01d8*/ 	.short	0x010a
        /*01da*/ 	.byte	0x19
	.zero		1


	//   ....[11]....
        /*01dc*/ 	.word	0x00000d80
        /*01e0*/ 	.word	0x000000ff
        /*01e4*/ 	.word	0x00000018
        /*01e8*/ 	.short	0x010a
        /*01ea*/ 	.byte	0x24
	.zero		1


	//   ....[12]....
        /*01ec*/ 	.word	0x00001050
        /*01f0*/ 	.word	0x000000ff
        /*01f4*/ 	.word	0x00000018
        /*01f8*/ 	.short	0x010a
        /*01fa*/ 	.byte	0x04
	.zero		1


	//   ....[13]....
        /*01fc*/ 	.word	0x00001650
        /*0200*/ 	.word	0x000000ff
        /*0204*/ 	.word	0x00000000
        /*0208*/ 	.short	0x010a
        /*020a*/ 	.byte	0x11
	.zero		1


	//   ....[14]....
        /*020c*/ 	.word	0x00001660
        /*0210*/ 	.word	0x000000ff
        /*0214*/ 	.word	0x00000038
        /*0218*/ 	.short	0x010a
        /*021a*/ 	.byte	0x0c
	.zero		1


	//   ....[15]....
        /*021c*/ 	.word	0x000018b0
        /*0220*/ 	.word	0x000000ff
        /*0224*/ 	.word	0x00000000
        /*0228*/ 	.short	0x010a
        /*022a*/ 	.byte	0x11
	.zero		1


	//   ....[16]....
        /*022c*/ 	.word	0x00001ab0
        /*0230*/ 	.word	0x000000ff
        /*0234*/ 	.word	0x00000000
        /*0238*/ 	.short	0x010a
        /*023a*/ 	.byte	0x11
	.zero		1


	//   ....[17]....
        /*023c*/ 	.word	0x00001bb0
        /*0240*/ 	.word	0x00000005
        /*0244*/ 	.word	0x00000038
        /*0248*/ 	.short	0x010a
        /*024a*/ 	.byte	0xff
	.zero		1


	//   ....[18]....
        /*024c*/ 	.word	0x00001bf0
        /*0250*/ 	.word	0x00000005
        /*0254*/ 	.word	0x00000038
        /*0258*/ 	.short	0x010a
        /*025a*/ 	.byte	0xff
	.zero		1


	//   ....[19]....
        /*025c*/ 	.word	0x00001ce0
        /*0260*/ 	.word	0x000000ff
        /*0264*/ 	.word	0x00000040
        /*0268*/ 	.short	0x0100
        /*026a*/ 	.byte	0x05
	.zero		1


	//   ....[20]....
        /*026c*/ 	.word	0x00001de0
        /*0270*/ 	.word	0x000000ff
        /*0274*/ 	.word	0x00000040
        /*0278*/ 	.short	0x0100
        /*027a*/ 	.byte	0x05
	.zero		1


	//   ....[21]....
        /*027c*/ 	.word	0x00001ed0
        /*0280*/ 	.word	0x000000ff
        /*0284*/ 	.word	0x00000040
        /*0288*/ 	.short	0x0100
        /*028a*/ 	.byte	0x05
	.zero		1


	//   ....[22]....
        /*028c*/ 	.word	0x000021a0
        /*0290*/ 	.word	0x00000000
        /*0294*/ 	.word	0x00000000
        /*0298*/ 	.short	0x010a
        /*029a*/ 	.byte	0xff
	.zero		1


	//   ....[23]....
        /*029c*/ 	.word	0x000021c0
        /*02a0*/ 	.word	0x00000000
        /*02a4*/ 	.word	0x00000000
        /*02a8*/ 	.short	0x010a
        /*02aa*/ 	.byte	0xff
	.zero		1


	//   ....[24]....
        /*02ac*/ 	.word	0x000023a0
        /*02b0*/ 	.word	0x00000008
        /*02b4*/ 	.word	0x00000000
        /*02b8*/ 	.short	0x010a
        /*02ba*/ 	.byte	0xff
	.zero		1


	//   ....[25]....
        /*02bc*/ 	.word	0x000023c0
        /*02c0*/ 	.word	0x00000008
        /*02c4*/ 	.word	0x00000000
        /*02c8*/ 	.short	0x010a
        /*02ca*/ 	.byte	0xff
	.zero		1


	//   ....[26]....
        /*02cc*/ 	.word	0x000024b0
        /*02d0*/ 	.word	0x00000008
        /*02d4*/ 	.word	0x00000000
        /*02d8*/ 	.short	0x0101
        /*02da*/ 	.byte	0xff
	.zero		1


	//   ....[27]....
        /*02dc*/ 	.word	0x00002c30
        /*02e0*/ 	.word	0x000000ff
        /*02e4*/ 	.word	0x00000030
        /*02e8*/ 	.short	0x010a
        /*02ea*/ 	.byte	0x04
	.zero		1


	//   ....[28]....
        /*02ec*/ 	.word	0x00004210
        /*02f0*/ 	.word	0x0000004e
        /*02f4*/ 	.word	0x00000000
        /*02f8*/ 	.short	0x0101
        /*02fa*/ 	.byte	0xff
	.zero		1


	//   ....[29]....
        /*02fc*/ 	.word	0x000044d0
        /*0300*/ 	.word	0x00000005
        /*0304*/ 	.word	0x00000000
        /*0308*/ 	.short	0x0101
        /*030a*/ 	.byte	0xff
	.zero		1


	//   ....[30]....
        /*030c*/ 	.word	0x000044e0
        /*0310*/ 	.word	0x00000002
        /*0314*/ 	.word	0x00000040
        /*0318*/ 	.short	0x010a
        /*031a*/ 	.byte	0xff
	.zero		1


	//   ....[31]....
        /*031c*/ 	.word	0x00004840
        /*0320*/ 	.word	0x000000ff
        /*0324*/ 	.word	0x00000040
        /*0328*/ 	.short	0x0100
        /*032a*/ 	.byte	0x05
	.zero		1


	//   ....[32]....
        /*032c*/ 	.word	0x000048b0
        /*0330*/ 	.word	0x00000000
        /*0334*/ 	.word	0x00000018
        /*0338*/ 	.short	0x010a
        /*033a*/ 	.byte	0xff
	.zero		1


	//   ....[33]....
        /*033c*/ 	.word	0x00004930
        /*0340*/ 	.word	0x00000000
        /*0344*/ 	.word	0x00000018
        /*0348*/ 	.short	0x010a
        /*034a*/ 	.byte	0xff
	.zero		1


	//   ....[34]....
        /*034c*/ 	.word	0x000049b0
        /*0350*/ 	.word	0x00000000
        /*0354*/ 	.word	0x00000038
        /*0358*/ 	.short	0x010a
        /*035a*/ 	.byte	0xff
	.zero		1


	//   ....[35]....
        /*035c*/ 	.word	0x00004a30
        /*0360*/ 	.word	0x00000000
        /*0364*/ 	.word	0x00000000
        /*0368*/ 	.short	0x010a
        /*036a*/ 	.byte	0xff
	.zero		1


	//   ....[36]....
        /*036c*/ 	.word	0x00004a90
        /*0370*/ 	.word	0x00000000
        /*0374*/ 	.word	0x00000000
        /*0378*/ 	.short	0x010a
        /*037a*/ 	.byte	0xff
	.zero		1


	//   ....[37]....
        /*037c*/ 	.word	0x00004af0
        /*0380*/ 	.word	0x00000008
        /*0384*/ 	.word	0x00000000
        /*0388*/ 	.short	0x010a
        /*038a*/ 	.byte	0xff
	.zero		1


	//   ....[38]....
        /*038c*/ 	.word	0x00004b60
        /*0390*/ 	.word	0x00000002
        /*0394*/ 	.word	0x00000030
        /*0398*/ 	.short	0x010a
        /*039a*/ 	.byte	0xff
	.zero		1


	//   ....[39]....
        /*039c*/ 	.word	0x00004bb0
        /*03a0*/ 	.word	0x00000002
        /*03a4*/ 	.word	0x00000040
        /*03a8*/ 	.short	0x010a
        /*03aa*/ 	.byte	0xff
	.zero		1


	//----- nvinfo : EIATTR_NUM_MBARRIERS
	.align		4
.L_52:
        /*03ac*/ 	.byte	0x03, 0x38
        /*03ae*/ 	.short	0x000d


	//----- nvinfo : EIATTR_EXIT_INSTR_OFFSETS
	.align		4
        /*03b0*/ 	.byte	0x04, 0x1c
        /*03b2*/ 	.short	(.L_54 - .L_53)


	//   ....[0]....
.L_53:
        /*03b4*/ 	.word	0x00004870


	//----- nvinfo : EIATTR_REQNTID
	.align		4
.L_54:
        /*03b8*/ 	.byte	0x04, 0x10
        /*03ba*/ 	.short	(.L_56 - .L_55)
.L_55:
        /*03bc*/ 	.word	0x000000c0
        /*03c0*/ 	.word	0x00000001
        /*03c4*/ 	.word	0x00000001


	//----- nvinfo : EIATTR_CRS_STACK_SIZE
	.align		4
.L_56:
        /*03c8*/ 	.byte	0x04, 0x1e
        /*03ca*/ 	.short	(.L_58 - .L_57)
.L_57:
        /*03cc*/ 	.word	0x00000000


	//----- nvinfo : EIATTR_CBANK_PARAM_SIZE
	.align		4
.L_58:
        /*03d0*/ 	.byte	0x03, 0x19
        /*03d2*/ 	.short	0x0368


	//----- nvinfo : EIATTR_PARAM_CBANK
	.align		4
        /*03d4*/ 	.byte	0x04, 0x0a
        /*03d6*/ 	.short	(.L_60 - .L_59)
	.align		4
.L_59:
        /*03d8*/ 	.word	index@(.nv.constant0.kernel_cutlass_kernel_cudnngemm_swigludense_blockscaled_gemm_persistent_swiglu_interleaved_quantSm100BlockScaledPersistentDenseGemmKernel_object_at__TiledMMA_ThrLayoutVMNK21111000_Permuta_0)
        /*03dc*/ 	.short	0x0380
        /*03de*/ 	.short	0x0368


	//----- nvinfo : EIATTR_SW_WAR
	.align		4
.L_60:
        /*03e0*/ 	.byte	0x04, 0x36
        /*03e2*/ 	.short	(.L_62 - .L_61)
.L_61:
        /*03e4*/ 	.word	0x00000008
.L_62:


//--------------------- .nv.compat                --------------------------
	.section	.nv.compat,"",@"SHT_CUDA_COMPAT_INFO"
	.align	4
        /*0000*/ 	.byte	0x02, 0x02, 0x02, 0x00, 0x02, 0x05, 0x05, 0x00, 0x02, 0x03, 0x01, 0x00, 0x02, 0x06, 0x01, 0x00


//--------------------- .nv.callgraph             --------------------------
	.section	.nv.callgraph,"",@"SHT_CUDA_CALLGRAPH"
	.align	4
	.sectionentsize	8
	.align		4
        /*0000*/ 	.word	0x00000000
	.align		4
        /*0004*/ 	.word	0xffffffff
	.align		4
        /*0008*/ 	.word	0x00000000
	.align		4
        /*000c*/ 	.word	0xfffffffe
	.align		4
        /*0010*/ 	.word	0x00000000
	.align		4
        /*0014*/ 	.word	0xfffffffd
	.align		4
        /*0018*/ 	.word	0x00000000
	.align		4
        /*001c*/ 	.word	0xfffffffc


//--------------------- .text.kernel_cutlass_kernel_cudnngemm_swigludense_blockscaled_gemm_persistent_swiglu_interleaved_quantSm100BlockScaledPersistentDenseGemmKernel_object_at__TiledMMA_ThrLayoutVMNK21111000_Permuta_0 --------------------------
	.section	.text.kernel_cutlass_kernel_cudnngemm_swigludense_blockscaled_gemm_persistent_swiglu_interleaved_quantSm100BlockScaledPersistentDenseGemmKernel_object_at__TiledMMA_ThrLayoutVMNK21111000_Permuta_0,"ax",@progbits
	.align	128
        .global         kernel_cutlass_kernel_cudnngemm_swigludense_blockscaled_gemm_persistent_swiglu_interleaved_quantSm100BlockScaledPersistentDenseGemmKernel_object_at__TiledMMA_ThrLayoutVMNK21111000_Permuta_0
        .type           kernel_cutlass_kernel_cudnngemm_swigludense_blockscaled_gemm_persistent_swiglu_interleaved_quantSm100BlockScaledPersistentDenseGemmKernel_object_at__TiledMMA_ThrLayoutVMNK21111000_Permuta_0,@function
        .size           kernel_cutlass_kernel_cudnngemm_swigludense_blockscaled_gemm_persistent_swiglu_interleaved_quantSm100BlockScaledPersistentDenseGemmKernel_object_at__TiledMMA_ThrLayoutVMNK21111000_Permuta_0,(.L_x_67 - kernel_cutlass_kernel_cudnngemm_swigludense_blockscaled_gemm_persistent_swiglu_interleaved_quantSm100BlockScaledPersistentDenseGemmKernel_object_at__TiledMMA_ThrLayoutVMNK21111000_Permuta_0)
        .other          kernel_cutlass_kernel_cudnngemm_swigludense_blockscaled_gemm_persistent_swiglu_interleaved_quantSm100BlockScaledPersistentDenseGemmKernel_object_at__TiledMMA_ThrLayoutVMNK21111000_Permuta_0,@"STO_CUDA_ENTRY STV_DEFAULT"
kernel_cutlass_kernel_cudnngemm_swigludense_blockscaled_gemm_persistent_swiglu_interleaved_quantSm100BlockScaledPersistentDenseGemmKernel_object_at__TiledMMA_ThrLayoutVMNK21111000_Permuta_0:
.text.kernel_cutlass_kernel_cudnngemm_swigludense_blockscaled_gemm_persistent_swiglu_interleaved_quantSm100BlockScaledPersistentDenseGemmKernel_object_at__TiledMMA_ThrLayoutVMNK21111000_Permuta_0:
[----:B------:R-:W1:Y:S01]  /*0000*/  LDC R1, c[0x0][0x37c] ;  /* 0x0000df00ff017b82 */ /* 0x000e620000000800 */
[----:B------:R-:W2:Y:S07]  /*0010*/  S2R R4, SR_TID.X ;  /* 0x0000000000047919 */ /* 0x000eae0000002100 */
[----:B------:R-:W3:Y:S01]  /*0020*/  S2UR UR12, SR_CgaCtaId ;  /* 0x00000000000c79c3 */ /* 0x000ee20000008800 */
[----:B------:R-:W4:Y:S01]  /*0030*/  LDCU.U8 UR6, c[0x0][0x382] ;  /* 0x00007040ff0677ac */ /* 0x000f220008000000 */
[----:B------:R-:W5:Y:S06]  /*0040*/  LDCU.U8 UR5, c[0x0][0x381] ;  /* 0x00007020ff0577ac */ /* 0x000f6c0008000000 */
[----:B------:R-:W2:Y:S01]  /*0050*/  S2UR UR32, SR_CTAID.X ;  /* 0x00000000002079c3 */ /* 0x000ea20000002500 */
[----:B------:R-:W2:Y:S01]  /*0060*/  LDCU UR4, c[0x0][0x36c] ;  /* 0x00006d80ff0477ac */ /* 0x000ea20008000800 */
[----:B----4-:R-:W-:-:S02]  /*0070*/  ULOP3.LUT UR6, UR6, 0x1, URZ, 0xc0, !UPT ;  /* 0x0000000106067892 */ /* 0x010fc4000f8ec0ff */
[----:B-----5:R-:W-:Y:S02]  /*0080*/  ULOP3.LUT UR5, UR5, 0x1, URZ, 0xc0, !UPT ;  /* 0x0000000105057892 */ /* 0x020fe4000f8ec0ff */
[----:B---3--:R-:W-:Y:S02]  /*0090*/  ULEA.HI UR31, UR12, UR12, URZ, 0x1 ;  /* 0x0000000c0c1f7291 */ /* 0x008fe4000f8f08ff */
[----:B--2---:R-:W-:Y:S02]  /*00a0*/  UISETP.EQ.U32.AND UP2, UPT, UR4, 0x1, UPT ;  /* 0x000000010400788c */ /* 0x004fe4000bf42070 */
[----:B------:R-:W-:Y:S01]  /*00b0*/  UISETP.NE.U32.AND UP6, UPT, UR6, 0x1, UPT ;  /* 0x000000010600788c */ /* 0x000fe2000bfc5070 */
[----:B------:R-:W-:Y:S01]  /*00c0*/  SHF.R.U32.HI R0, RZ, 0x5, R4 ;  /* 0x00000005ff007819 */ /* 0x000fe20000011604 */
[----:B------:R-:W-:Y:S02]  /*00d0*/  ULOP3.LUT UR32, UR32, 0x1, URZ, 0xc0, !UPT ;  /* 0x0000000120207892 */ /* 0x000fe4000f8ec0ff */
[----:B------:R-:W-:Y:S01]  /*00e0*/  UISETP.NE.U32.AND UP5, UPT, UR5, 0x1, UPT ;  /* 0x000000010500788c */ /* 0x000fe2000bfa5070 */
[----:B------:R-:W-:Y:S01]  /*00f0*/  R2UR UR33, R0 ;  /* 0x00000000002172ca */ /* 0x000fe200000e0000 */
[----:B------:R-:W-:-:S12]  /*0100*/  ULOP3.LUT UR30, UR31, 0xfffffffe, URZ, 0xc0, !UPT ;  /* 0xfffffffe1f1e7892 */ /* 0x000fd8000f8ec0ff */
[----:B------:R-:W-:Y:S02]  /*0110*/  UISETP.NE.AND UP4, UPT, UR33, 0x5, UPT ;  /* 0x000000052100788c */ /* 0x000fe4000bf85270 */
[----:B------:R-:W-:-:S07]  /*0120*/  UISETP.NE.AND UP3, UPT, UR33, URZ, UPT ;  /* 0x000000ff2100728c */ /* 0x000fce000bf65270 */
[----:B-1----:R-:W-:Y:S05]  /*0130*/  BRA.U UP4, `(.L_x_0) ;  /* 0x0000000104507547 */ /* 0x002fea000b800000 */
[----:B------:R-:W1:Y:S02]  /*0140*/  LDCU.64 UR4, c[0x0][0x348] ;  /* 0x00006900ff0477ac */ /* 0x000e640008000a00 */
[----:B-1----:R-:W-:Y:S02]  /*0150*/  UIADD3 UR16, UP1, UPT, UR4, 0x40, URZ ;  /* 0x0000004004107890 */ /* 0x002fe4000ff3e0ff */
[----:B------:R-:W-:Y:S02]  /*0160*/  UIADD3 UR14, UP0, UPT, UR4, 0xc0, URZ ;  /* 0x000000c0040e7890 */ /* 0x000fe4000ff1e0ff */
[----:B------:R-:W-:Y:S02]  /*0170*/  UIADD3.X UR17, UPT, UPT, URZ, UR5, URZ, UP1, !UPT ;  /* 0x00000005ff117290 */ /* 0x000fe40008ffe4ff */
[----:B------:R-:W-:Y:S02]  /*0180*/  UIADD3 UR10, UP1, UPT, UR4, 0x140, URZ ;  /* 0x00000140040a7890 */ /* 0x000fe4000ff3e0ff */
[----:B------:R-:W-:-:S02]  /*0190*/  UIADD3.X UR15, UPT, UPT, URZ, UR5, URZ, UP0, !UPT ;  /* 0x00000005ff0f7290 */ /* 0x000fc400087fe4ff */
[----:B------:R-:W-:Y:S02]  /*01a0*/  UIADD3 UR8, UP0, UPT, UR4, 0x1c0, URZ ;  /* 0x000001c004087890 */ /* 0x000fe4000ff1e0ff */
[----:B------:R-:W-:Y:S01]  /*01b0*/  UIADD3.X UR11, UPT, UPT, URZ, UR5, URZ, UP1, !UPT ;  /* 0x00000005ff0b7290 */ /* 0x000fe20008ffe4ff */
[----:B------:R1:W-:Y:S01]  /*01c0*/  UTMACCTL.PF [UR16] ;  /* 0x00000000100079b9 */ /* 0x0003e20008040000 */
[----:B------:R-:W-:-:S03]  /*01d0*/  UIADD3 UR6, UP1, UPT, UR4, 0x240, URZ ;  /* 0x0000024004067890 */ /* 0x000fc6000ff3e0ff */
[----:B------:R1:W-:Y:S01]  /*01e0*/  UTMACCTL.PF [UR14] ;  /* 0x000000000e0079b9 */ /* 0x0003e20008040000 */
[----:B------:R-:W-:-:S03]  /*01f0*/  UIADD3.X UR9, UPT, UPT, URZ, UR5, URZ, UP0, !UPT ;  /* 0x00000005ff097290 */ /* 0x000fc600087fe4ff */
[----:B------:R1:W-:Y:S01]  /*0200*/  UTMACCTL.PF [UR10] ;  /* 0x000000000a0079b9 */ /* 0x0003e20008040000 */
[----:B------:R-:W-:Y:S02]  /*0210*/  UIADD3 UR4, UP0, UPT, UR4, 0x2c0, URZ ;  /* 0x000002c004047890 */ /* 0x000fe4000ff1e0ff */
[----:B------:R-:W-:-:S03]  /*0220*/  UIADD3.X UR7, UPT, UPT, URZ, UR5, URZ, UP1, !UPT ;  /* 0x00000005ff077290 */ /* 0x000fc60008ffe4ff */
[----:B------:R1:W-:Y:S01]  /*0230*/  UTMACCTL.PF [UR8] ;  /* 0x00000000080079b9 */ /* 0x0003e20008040000 */
[----:B------:R-:W-:-:S05]  /*0240*/  UIADD3.X UR5, UPT, UPT, URZ, UR5, URZ, UP0, !UPT ;  /* 0x00000005ff057290 */ /* 0x000fca00087fe4ff */
[----:B------:R1:W-:Y:S04]  /*0250*/  UTMACCTL.PF [UR6] ;  /* 0x00000000060079b9 */ /* 0x0003e80008040000 */
[----:B------:R1:W-:Y:S02]  /*0260*/  UTMACCTL.PF [UR4] ;  /* 0x00000000040079b9 */ /* 0x0003e40008040000 */
[----:B-1----:R-:W-:Y:S01]  /*0270*/  NOP ;  /* 0x0000000000007918 */ /* 0x002fe20000000000 */
.L_x_0:
[----:B------:R-:W-:Y:S05]  /*0280*/  BRA.U UP3, `(.L_x_1) ;  /* 0x0000000103647547 */ /* 0x000fea000b800000 */
[----:B------:R-:W-:Y:S01]  /*0290*/  UMOV UR7, 0x400 ;  /* 0x0000040000077882 */ /* 0x000fe20000000000 */
[----:B------:R-:W-:Y:S01]  /*02a0*/  UMOV UR5, 0x1 ;  /* 0x0000000100057882 */ /* 0x000fe20000000000 */
[----:B------:R-:W-:Y:S02]  /*02b0*/  ULEA UR7, UR12, UR7, 0x18 ;  /* 0x000000070c077291 */ /* 0x000fe4000f8ec0ff */
[----:B------:R-:W-:-:S04]  /*02c0*/  UIADD3 UR8, UPT, UPT, -UR5, 0x100000, URZ ;  /* 0x0010000005087890 */ /* 0x000fc8000fffe1ff */
[----:B------:R-:W-:Y:S02]  /*02d0*/  USHF.L.U32 UR9, UR8, 0xb, URZ ;  /* 0x0000000b08097899 */ /* 0x000fe400080006ff */
[----:B------:R-:W-:Y:S01]  /*02e0*/  USHF.L.U32 UR8, UR8, 0x1, URZ ;  /* 0x0000000108087899 */ /* 0x000fe200080006ff */
[----:B------:R-:W-:Y:S01]  /*02f0*/  UMOV UR6, 0x400 ;  /* 0x0000040000067882 */ /* 0x000fe20000000000 */
[----:B------:R-:W-:Y:S01]  /*0300*/  UMOV UR4, 0x8 ;  /* 0x0000000800047882 */ /* 0x000fe20000000000 */
[----:B------:R-:W-:Y:S02]  /*0310*/  ULEA UR6, UR12, UR6, 0x18 ;  /* 0x000000060c067291 */ /* 0x000fe4000f8ec0ff */
[----:B------:R-:W-:-:S04]  /*0320*/  UIADD3 UR10, UPT, UPT, -UR5, 0x100000, URZ ;  /* 0x00100000050a7890 */ /* 0x000fc8000fffe1ff */
[----:B------:R-:W-:Y:S02]  /*0330*/  USHF.L.U32 UR11, UR10, 0xb, URZ ;  /* 0x0000000b0a0b7899 */ /* 0x000fe400080006ff */
[----:B------:R-:W-:Y:S02]  /*0340*/  USHF.L.U32 UR10, UR10, 0x1, URZ ;  /* 0x000000010a0a7899 */ /* 0x000fe400080006ff */
[----:B------:R-:W-:-:S04]  /*0350*/  UIADD3 UR4, UPT, UPT, -UR4, 0x100000, URZ ;  /* 0x0010000004047890 */ /* 0x000fc8000fffe1ff */
[----:B------:R-:W-:Y:S02]  /*0360*/  USHF.L.U32 UR5, UR4, 0xb, URZ ;  /* 0x0000000b04057899 */ /* 0x000fe400080006ff */
[----:B------:R-:W-:Y:S01]  /*0370*/  USHF.L.U32 UR4, UR4, 0x1, URZ ;  /* 0x0000000104047899 */ /* 0x000fe200080006ff */
[----:B------:R-:W1:Y:S02]  /*0380*/  FENCE.VIEW.ASYNC.S ;  /* 0x00000000000073c6 */ /* 0x000e640000000000 */
[----:B-1----:R1:W2:Y:S01]  /*0390*/  SYNCS.EXCH.64 URZ, [UR7], UR8 ;  /* 0x0000000807ff75b2 */ /* 0x0022a20008000100 */
[----:B------:R1:W3:Y:S01]  /*03a0*/  SYNCS.EXCH.64 URZ, [UR7+0x8], UR8 ;  /* 0x0000080807ff75b2 */ /* 0x0002e20008000100 */
[----:B------:R1:W4:Y:S01]  /*03b0*/  SYNCS.EXCH.64 URZ, [UR7+0x10], UR8 ;  /* 0x0000100807ff75b2 */ /* 0x0003220008000100 */
[----:B------:R1:W5:Y:S01]  /*03c0*/  SYNCS.EXCH.64 URZ, [UR7+0x18], UR8 ;  /* 0x0000180807ff75b2 */ /* 0x0003620008000100 */
[----:B------:R1:W1:Y:S01]  /*03d0*/  SYNCS.EXCH.64 URZ, [UR7+0x20], UR8 ;  /* 0x0000200807ff75b2 */ /* 0x0002620008000100 */
[----:B------:R1:W1:Y:S01]  /*03e0*/  SYNCS.EXCH.64 URZ, [UR7+0x28], UR8 ;  /* 0x0000280807ff75b2 */ /* 0x0002620008000100 */
[----:B------:R1:W1:Y:S03]  /*03f0*/  SYNCS.EXCH.64 URZ, [UR6+0x30], UR10 ;  /* 0x0000300a06ff75b2 */ /* 0x0002660008000100 */
[----:B------:R1:W1:Y:S01]  /*0400*/  SYNCS.EXCH.64 URZ, [UR6+0x38], UR4 ;  /* 0x0000380406ff75b2 */ /* 0x0002620008000100 */
[----:B------:R-:W-:Y:S01]  /*0410*/  NOP ;  /* 0x0000000000007918 */ /* 0x000fe20000000000 */
.L_x_1:
[----:B------:R-:W-:Y:S05]  /*0420*/  BRA.U UP3, `(.L_x_2) ;  /* 0x0000000103287547 */ /* 0x000fea000b800000 */
[----:B-1----:R-:W-:Y:S01]  /*0430*/  UMOV UR5, 0x400 ;  /* 0x0000040000057882 */ /* 0x002fe20000000000 */
[----:B------:R-:W-:Y:S01]  /*0440*/  UMOV UR4, 0x20 ;  /* 0x0000002000047882 */ /* 0x000fe20000000000 */
[----:B------:R-:W-:Y:S02]  /*0450*/  ULEA UR5, UR12, UR5, 0x18 ;  /* 0x000000050c057291 */ /* 0x000fe4000f8ec0ff */
[----:B------:R-:W-:-:S04]  /*0460*/  UIADD3 UR6, UPT, UPT, -UR4, 0x100000, URZ ;  /* 0x0010000004067890 */ /* 0x000fc8000fffe1ff */
[----:B------:R-:W-:Y:S02]  /*0470*/  USHF.L.U32 UR7, UR6, 0xb, URZ ;  /* 0x0000000b06077899 */ /* 0x000fe400080006ff */
[----:B------:R-:W-:Y:S01]  /*0480*/  USHF.L.U32 UR6, UR6, 0x1, URZ ;  /* 0x0000000106067899 */ /* 0x000fe200080006ff */
[----:B------:R-:W-:Y:S01]  /*0490*/  ELECT P0, URZ, PT ;  /* 0x0000000000ff782f */ /* 0x000fe20003800000 */
[----:B------:R-:W1:Y:S10]  /*04a0*/  FENCE.VIEW.ASYNC.S ;  /* 0x00000000000073c6 */ /* 0x000e740000000000 */
[----:B-1----:R1:W5:Y:S01]  /*04b0*/  SYNCS.EXCH.64 URZ, [UR5+0x40], UR6 ;  /* 0x0000400605ff75b2 */ /* 0x0023620008000100 */
[----:B------:R-:W-:Y:S01]  /*04c0*/  NOP ;  /* 0x0000000000007918 */ /* 0x000fe20000000000 */
.L_x_2:
[----:B------:R-:W-:Y:S01]  /*04d0*/  NOP ;  /* 0x0000000000007918 */ /* 0x000fe20000000000 */
[----:B------:R-:W-:Y:S01]  /*04e0*/  NOP ;  /* 0x0000000000007918 */ /* 0x000fe20000000000 */
[----:B------:R-:W-:Y:S05]  /*04f0*/  BRA.U !UP2, `(.L_x_3) ;  /* 0x000000010a087547 */ /* 0x000fea000b800000 */
[----:B-12345:R-:W-:Y:S01]  /*0500*/  UCGABAR_ARV ;  /* 0x00000000000079c7 */ /* 0x03efe20008000000 */
[----:B------:R-:W-:Y:S05]  /*0510*/  BRA `(.L_x_4) ;  /* 0x0000000000047947 */ /* 0x000fea0003800000 */
.L_x_3:
[----:B-12345:R-:W-:Y:S01]  /*0520*/  NOP ;  /* 0x0000000000007918 */ /* 0x03efe20000000000 */
.L_x_4:
[----:B------:R-:W-:Y:S01]  /*0530*/  USHF.L.U32 UR29, UR32, 0x7, URZ ;  /* 0x00000007201d7899 */ /* 0x000fe200080006ff */
[----:B------:R-:W-:Y:S05]  /*0540*/  BRA.U !UP2, `(.L_x_5) ;  /* 0x000000010a0c7547 */ /* 0x000fea000b800000 */
[----:B------:R-:W-:Y:S01]  /*0550*/  UCGABAR_WAIT ;  /* 0x0000000000007dc7 */ /* 0x000fe20008000000 */
[----:B------:R-:W-:Y:S01]  /*0560*/  CCTL.IVALL ;  /* 0x00000000ff00798f */ /* 0x000fe20002000000 */
[----:B------:R-:W-:Y:S05]  /*0570*/  BRA `(.L_x_6) ;  /* 0x0000000000047947 */ /* 0x000fea0003800000 */
.L_x_5:
[----:B------:R-:W-:Y:S06]  /*0580*/  BAR.SYNC.DEFER_BLOCKING 0x0 ;  /* 0x0000000000007b1d */ /* 0x000fec0000010000 */
.L_x_6:
[----:B------:R-:W1:Y:S01]  /*0590*/  LDCU.U8 UR23, c[0x0][0x6c8] ;  /* 0x0000d900ff1777ac */ /* 0x000e620008000000 */
[----:B------:R-:W2:Y:S01]  /*05a0*/  LDCU.U8 UR22, c[0x0][0x6c9] ;  /* 0x0000d920ff1677ac */ /* 0x000ea20008000000 */
[----:B------:R-:W3:Y:S01]  /*05b0*/  LDCU.U8 UR21, c[0x0][0x6d4] ;  /* 0x0000da80ff1577ac */ /* 0x000ee20008000000 */
[----:B------:R-:W4:Y:S01]  /*05c0*/  LDCU.U8 UR15, c[0x0][0x6d5] ;  /* 0x0000daa0ff0f77ac */ /* 0x000f220008000000 */
[----:B------:R-:W5:Y:S01]  /*05d0*/  LDCU.U8 UR14, c[0x0][0x6e0] ;  /* 0x0000dc00ff0e77ac */ /* 0x000f620008000000 */
[----:B------:R-:W1:Y:S01]  /*05e0*/  LDCU.U8 UR13, c[0x0][0x6e1] ;  /* 0x0000dc20ff0d77ac */ /* 0x000e620008000000 */
[----:B------:R-:W-:Y:S01]  /*05f0*/  UIADD3 UR28, UPT, UPT, -UR30, UR12, URZ ;  /* 0x0000000c1e1c7290 */ /* 0x000fe2000fffe1ff */
[----:B------:R-:W-:Y:S05]  /*0600*/  BRA.U UP4, `(.L_x_7) ;  /* 0x0000000904a87547 */ /* 0x000fea000b800000 */
[----:B------:R-:W5:Y:S01]  /*0610*/  S2UR UR42, SR_CTAID.Z ;  /* 0x00000000002a79c3 */ /* 0x000f620000002700 */
[----:B------:R-:W-:Y:S01]  /*0620*/  UMOV UR41, 0x1 ;  /* 0x0000000100297882 */ /* 0x000fe20000000000 */
[----:B------:R-:W-:Y:S01]  /*0630*/  UMOV UR40, URZ ;  /* 0x000000ff00287c82 */ /* 0x000fe20008000000 */
[----:B-----5:R-:W-:-:S09]  /*0640*/  UISETP.GT.U32.AND UP0, UPT, UR42, 0xff, UPT ;  /* 0x000000ff2a00788c */ /* 0x020fd2000bf04070 */
[----:B------:R-:W-:Y:S05]  /*0650*/  BRA.U UP0, `(.L_x_8) ;  /* 0x0000000900407547 */ /* 0x000fea000b800000 */
[----:B------:R-:W5:Y:S01]  /*0660*/  LDCU.64 UR4, c[0x0][0x6c0] ;  /* 0x0000d800ff0477ac */ /* 0x000f620008000a00 */
[----:B------:R-:W4:Y:S01]  /*0670*/  S2UR UR37, SR_CgaCtaId ;  /* 0x00000000002579c3 */ /* 0x000f220000008800 */
[----:B------:R-:W3:Y:S01]  /*0680*/  LDCU UR8, c[0x0][0x6d0] ;  /* 0x0000da00ff0877ac */ /* 0x000ee20008000800 */
[----:B------:R-:W2:Y:S01]  /*0690*/  LDCU UR10, c[0x0][0x374] ;  /* 0x00006e80ff0a77ac */ /* 0x000ea20008000800 */
[----:B------:R-:W1:Y:S01]  /*06a0*/  LDCU.64 UR52, c[0x0][0x348] ;  /* 0x00006900ff3477ac */ /* 0x000e620008000a00 */
[----:B------:R-:W-:Y:S01]  /*06b0*/  UMOV UR40, URZ ;  /* 0x000000ff00287c82 */ /* 0x000fe20008000000 */
[----:B------:R-:W-:Y:S01]  /*06c0*/  UMOV UR41, 0x1 ;  /* 0x0000000100297882 */ /* 0x000fe20000000000 */
[----:B-----5:R-:W-:-:S04]  /*06d0*/  UIMAD.WIDE.U32 UR6, UR42, UR5, URZ ;  /* 0x000000052a0672a5 */ /* 0x020fc8000f8e00ff */
[----:B------:R-:W-:-:S04]  /*06e0*/  UIADD3 UR5, UPT, UPT, UR42, -UR7, URZ ;  /* 0x800000072a057290 */ /* 0x000fc8000fffe0ff */
[----:B-1----:R-:W-:-:S04]  /*06f0*/  USHF.R.U32.HI UR5, URZ, UR23, UR5 ;  /* 0x00000017ff057299 */ /* 0x002fc80008011605 */
[----:B------:R-:W-:-:S04]  /*0700*/  UIADD3 UR5, UPT, UPT, UR7, UR5, URZ ;  /* 0x0000000507057290 */ /* 0x000fc8000fffe0ff */
[----:B--2---:R-:W-:-:S04]  /*0710*/  USHF.R.U32.HI UR6, URZ, UR22, UR5 ;  /* 0x00000016ff067299 */ /* 0x004fc80008011605 */
[----:B------:R-:W-:-:S04]  /*0720*/  UIADD3 UR6, UPT, UPT, -UR6, URZ, URZ ;  /* 0x000000ff06067290 */ /* 0x000fc8000fffe1ff */
[----:B------:R-:W-:Y:S01]  /*0730*/  UIMAD UR6, UR6, UR4, UR42 ;  /* 0x00000004060672a4 */ /* 0x000fe2000f8e022a */
[----:B------:R-:W1:Y:S03]  /*0740*/  LDCU.64 UR4, c[0x0][0x6d8] ;  /* 0x0000db00ff0477ac */ /* 0x000e660008000a00 */
[----:B---3--:R-:W-:-:S04]  /*0750*/  UIMAD.WIDE.U32 UR8, UR6, UR8, URZ ;  /* 0x00000008060872a5 */ /* 0x008fc8000f8e00ff */
[----:B------:R-:W-:-:S04]  /*0760*/  UIADD3 UR7, UPT, UPT, UR6, -UR9, URZ ;  /* 0x8000000906077290 */ /* 0x000fc8000fffe0ff */
[----:B------:R-:W-:-:S04]  /*0770*/  USHF.R.U32.HI UR7, URZ, UR21, UR7 ;  /* 0x00000015ff077299 */ /* 0x000fc80008011607 */
[----:B------:R-:W-:Y:S01]  /*0780*/  UIADD3 UR7, UPT, UPT, UR9, UR7, URZ ;  /* 0x0000000709077290 */ /* 0x000fe2000fffe0ff */
[----:B------:R-:W2:Y:S03]  /*0790*/  LDCU UR9, c[0x0][0x370] ;  /* 0x00006e00ff0977ac */ /* 0x000ea60008000800 */
[----:B----4-:R-:W-:Y:S01]  /*07a0*/  USHF.R.U32.HI UR7, URZ, UR15, UR7 ;  /* 0x0000000fff077299 */ /* 0x010fe20008011607 */
[----:B------:R-:W3:Y:S03]  /*07b0*/  LDCU UR8, c[0x0][0x378] ;  /* 0x00006f00ff0877ac */ /* 0x000ee60008000800 */
[----:B-1----:R-:W-:-:S07]  /*07c0*/  UIMAD.WIDE.U32 UR16, UR7, UR5, URZ ;  /* 0x00000005071072a5 */ /* 0x002fce000f8e00ff */
[----:B------:R-:W-:Y:S01]  /*07d0*/  UMOV UR5, UR17 ;  /* 0x0000001100057c82 */ /* 0x000fe20008000000 */
[----:B--2---:R-:W-:Y:S02]  /*07e0*/  UIMAD UR9, UR10, UR9, URZ ;  /* 0x000000090a0972a4 */ /* 0x004fe4000f8e02ff */
[----:B------:R-:W-:-:S04]  /*07f0*/  UIADD3 UR12, UPT, UPT, UR7, -UR5, URZ ;  /* 0x80000005070c7290 */ /* 0x000fc8000fffe0ff */
[----:B------:R-:W-:Y:S02]  /*0800*/  USHF.R.U32.HI UR12, URZ, UR14, UR12 ;  /* 0x0000000eff0c7299 */ /* 0x000fe4000801160c */
[----:B---3--:R-:W-:Y:S02]  /*0810*/  UIMAD UR39, UR9, UR8, URZ ;  /* 0x00000008092772a4 */ /* 0x008fe4000f8e02ff */
[----:B------:R-:W-:Y:S01]  /*0820*/  UIADD3 UR12, UPT, UPT, UR5, UR12, URZ ;  /* 0x0000000c050c7290 */ /* 0x000fe2000fffe0ff */
[----:B------:R-:W1:Y:S03]  /*0830*/  LDCU UR5, c[0x0][0x6cc] ;  /* 0x0000d980ff0577ac */ /* 0x000e660008000800 */
[----:B------:R-:W-:Y:S02]  /*0840*/  USHF.R.U32.HI UR12, URZ, UR13, UR12 ;  /* 0x0000000dff0c7299 */ /* 0x000fe4000801160c */
[----:B------:R-:W-:-:S02]  /*0850*/  ULEA.HI UR39, UR39, UR39, URZ, 0x1 ;  /* 0x0000002727277291 */ /* 0x000fc4000f8f08ff */
[----:B------:R-:W-:Y:S01]  /*0860*/  UIADD3 UR12, UPT, UPT, -UR12, URZ, URZ ;  /* 0x000000ff0c0c7290 */ /* 0x000fe2000fffe1ff */
[----:B------:R-:W-:Y:S01]  /*0870*/  UMOV UR8, 0x400 ;  /* 0x0000040000087882 */ /* 0x000fe20000000000 */
[----:B------:R-:W-:Y:S02]  /*0880*/  USHF.R.S32.HI UR39, URZ, 0x1, UR39 ;  /* 0x00000001ff277899 */ /* 0x000fe40008011427 */
[----:B------:R-:W-:Y:S02]  /*0890*/  UIMAD UR12, UR12, UR4, UR7 ;  /* 0x000000040c0c72a4 */ /* 0x000fe4000f8e0207 */
[----:B------:R-:W-:Y:S02]  /*08a0*/  UIADD3 UR4, UPT, UPT, -UR7, URZ, URZ ;  /* 0x000000ff07047290 */ /* 0x000fe4000fffe1ff */
[----:B------:R-:W-:Y:S02]  /*08b0*/  ULEA UR37, UR37, UR8, 0x18 ;  /* 0x0000000825257291 */ /* 0x000fe4000f8ec0ff */
[----:B-1----:R-:W-:-:S12]  /*08c0*/  UIMAD UR5, UR4, UR5, UR6 ;  /* 0x00000005040572a4 */ /* 0x002fd8000f8e0206 */
.L_x_13:
[----:B------:R-:W-:Y:S02]  /*08d0*/  USHF.L.U32 UR4, UR41, 0x1f, URZ ;  /* 0x0000001f29047899 */ /* 0x000fe400080006ff */
[----:B------:R-:W-:Y:S02]  /*08e0*/  ULEA UR6, UR40, UR37, 0x3 ;  /* 0x0000002528067291 */ /* 0x000fe4000f8e18ff */
[----:B------:R-:W-:Y:S02]  /*08f0*/  UIADD3 UR48, UP2, UPT, UR52, 0xc0, URZ ;  /* 0x000000c034307890 */ /* 0x000fe4000ff5e0ff */
[----:B------:R-:W-:Y:S01]  /*0900*/  MOV R0, UR4 ;  /* 0x0000000400007c02 */ /* 0x000fe20008000f00 */
[----:B------:R-:W-:Y:S02]  /*0910*/  UIADD3 UR4, UPT, UPT, UR5, UR5, URZ ;  /* 0x0000000505047290 */ /* 0x000fe4000fffe0ff */
[----:B------:R-:W-:Y:S02]  /*0920*/  UIADD3 UR50, UP3, UPT, UR52, 0x40, URZ ;  /* 0x0000004034327890 */ /* 0x000fe4000ff7e0ff */
[----:B------:R-:W-:Y:S01]  /*0930*/  ULOP3.LUT UR5, UR4, UR32, URZ, 0xfc, !UPT ;  /* 0x0000002004057292 */ /* 0x000fe2000f8efcff */
[----:B-1----:R1:W2:Y:S01]  /*0940*/  SYNCS.PHASECHK.TRANS64.TRYWAIT P1, [UR6+0x18], R0 ;  /* 0x00001800ff0075a7 */ /* 0x0022a20008021106 */
[----:B------:R-:W-:-:S02]  /*0950*/  UIADD3 UR46, UP1, UPT, UR52, 0x140, URZ ;  /* 0x00000140342e7890 */ /* 0x000fc4000ff3e0ff */
[----:B------:R-:W-:Y:S02]  /*0960*/  ULEA.HI UR4, UR4, UR5, URZ, 0x1 ;  /* 0x0000000504047291 */ /* 0x000fe4000f8f08ff */
[----:B------:R-:W-:Y:S02]  /*0970*/  UIADD3 UR44, UP0, UPT, UR52, 0x1c0, URZ ;  /* 0x000001c0342c7890 */ /* 0x000fe4000ff1e0ff */
[----:B------:R-:W-:Y:S02]  /*0980*/  ULOP3.LUT UR6, UR4, 0xfffffffe, URZ, 0xc0, !UPT ;  /* 0xfffffffe04067892 */ /* 0x000fe4000f8ec0ff */
[----:B------:R-:W-:Y:S02]  /*0990*/  USHF.R.S32.HI UR4, URZ, 0x1, UR4 ;  /* 0x00000001ff047899 */ /* 0x000fe40008011404 */
[----:B------:R-:W-:Y:S02]  /*09a0*/  UISETP.NE.AND UP4, UPT, UR5, UR6, UPT ;  /* 0x000000060500728c */ /* 0x000fe4000bf85270 */
[----:B------:R-:W-:-:S02]  /*09b0*/  UIADD3 UR27, UPT, UPT, UR4, -0x1, URZ ;  /* 0xffffffff041b7890 */ /* 0x000fc4000fffe0ff */
[----:B------:R-:W-:Y:S02]  /*09c0*/  UISETP.LT.AND UP4, UPT, UR5, URZ, UP4 ;  /* 0x000000ff0500728c */ /* 0x000fe4000a781270 */
[----:B------:R-:W-:Y:S02]  /*09d0*/  ULEA UR7, UR12, UR29, 0x8 ;  /* 0x0000001d0c077291 */ /* 0x000fe4000f8e40ff */
[----:B------:R-:W-:Y:S02]  /*09e0*/  UIADD3.X UR49, UPT, UPT, URZ, UR53, URZ, UP2, !UPT ;  /* 0x00000035ff317290 */ /* 0x000fe400097fe4ff */
[----:B------:R-:W-:Y:S02]  /*09f0*/  UIADD3 UR12, UPT, UPT, UR28, UR12, UR12 ;  /* 0x0000000c1c0c7290 */ /* 0x000fe4000fffe00c */
[----:B------:R-:W-:Y:S02]  /*0a00*/  UIADD3.X UR51, UPT, UPT, URZ, UR53, URZ, UP3, !UPT ;  /* 0x00000035ff337290 */ /* 0x000fe40009ffe4ff */
[----:B------:R-:W-:-:S02]  /*0a10*/  UIADD3.X UR47, UPT, UPT, URZ, UR53, URZ, UP1, !UPT ;  /* 0x00000035ff2f7290 */ /* 0x000fc40008ffe4ff */
[----:B------:R-:W-:Y:S02]  /*0a20*/  @!UP4 UIADD3 UR27, UPT, UPT, UR4, URZ, URZ ;  /* 0x000000ff041bc290 */ /* 0x000fe4000fffe0ff */
[----:B------:R-:W-:Y:S02]  /*0a30*/  UIADD3.X UR45, UPT, UPT, URZ, UR53, URZ, UP0, !UPT ;  /* 0x00000035ff2d7290 */ /* 0x000fe400087fe4ff */
[----:B------:R-:W-:Y:S02]  /*0a40*/  UIADD3 UR20, UPT, UPT, UR27, UR27, URZ ;  /* 0x0000001b1b147290 */ /* 0x000fe4000fffe0ff */
[----:B------:R-:W-:Y:S02]  /*0a50*/  ULEA UR27, UR27, UR29, 0x8 ;  /* 0x0000001d1b1b7291 */ /* 0x000fe4000f8e40ff */
[----:B------:R-:W-:Y:S02]  /*0a60*/  ULOP3.LUT UR20, UR20, UR32, URZ, 0xfc, !UPT ;  /* 0x0000002014147292 */ /* 0x000fe4000f8efcff */
[----:B------:R-:W-:Y:S01]  /*0a70*/  UISETP.NE.AND UP2, UPT, UR32, URZ, UPT ;  /* 0x000000ff2000728c */ /* 0x000fe2000bf45270 */
[----:B------:R-:W-:Y:S01]  /*0a80*/  UMOV UR38, URZ ;  /* 0x000000ff00267c82 */ /* 0x000fe20008000000 */
[----:B------:R-:W-:Y:S01]  /*0a90*/  UMOV UR18, URZ ;  /* 0x000000ff00127c82 */ /* 0x000fe20008000000 */
[----:B-1----:R-:W-:-:S02]  /*0aa0*/  UMOV UR10, URZ ;  /* 0x000000ff000a7c82 */ /* 0x002fc40008000000 */
.L_x_12:
[----:B---3--:R-:W-:Y:S01]  /*0ab0*/  ULEA UR25, UR40, UR37, 0x3 ;  /* 0x0000002528197291 */ /* 0x008fe2000f8e18ff */
[----:B-12---:R-:W-:Y:S11]  /*0ac0*/  @P1 BRA `(.L_x_9) ;  /* 0x0000000000101947 */ /* 0x006ff60003800000 */
[----:B------:R-:W-:-:S06]  /*0ad0*/  USHF.L.U32 UR4, UR41, 0x1f, URZ ;  /* 0x0000001f29047899 */ /* 0x000fcc00080006ff */
[----:B------:R-:W-:-:S04]  /*0ae0*/  MOV R0, UR4 ;  /* 0x0000000400007c02 */ /* 0x000fc80008000f00 */
[----:B------:R-:W1:Y:S02]  /*0af0*/  SYNCS.PHASECHK.TRANS64.TRYWAIT P0, [UR25+0x18], R0 ;  /* 0x00001800ff0075a7 */ /* 0x000e640008001119 */
[----:B-1----:R-:W-:Y:S05]  /*0b00*/  @!P0 BRA `(.L_x_10) ;  /* 0x0000003c005c8947 */ /* 0x002fea0003800000 */
.L_x_9:
[----:B------:R-:W-:Y:S05]  /*0b10*/  BRA.U UP2, `(.L_x_11) ;  /* 0x00000001020c7547 */ /* 0x000fea000b800000 */
[----:B------:R-:W-:-:S13]  /*0b20*/  ELECT P0, URZ, PT ;  /* 0x0000000000ff782f */ /* 0x000fda0003800000 */
[----:B-1----:R-:W-:-:S04]  /*0b30*/  @P0 MOV R0, 0x11800 ;  /* 0x0001180000000802 */ /* 0x002fc80000000f00 */
[----:B------:R2:W-:Y:S03]  /*0b40*/  @P0 SYNCS.ARRIVE.TRANS64 RZ, [UR25], R0 ;  /* 0x00000000ffff09a7 */ /* 0x0005e60008000019 */
.L_x_11:
[----:B------:R-:W-:Y:S01]  /*0b50*/  ULEA UR24, UR40, UR37, 0xe ;  /* 0x0000002528187291 */ /* 0x000fe2000f8e70ff */
[----:B------:R-:W-:Y:S01]  /*0b60*/  PLOP3.LUT P1, PT, PT, PT, PT, 0x80, 0x8 ;  /* 0x000000000008781c */ /* 0x000fe20003f2f070 */
[----:B------:R-:W-:Y:S02]  /*0b70*/  ULEA UR4, UR40, UR37, 0xe ;  /* 0x0000002528047291 */ /* 0x000fe4000f8e70ff */
[----:B------:R-:W-:Y:S02]  /*0b80*/  ULEA UR16, UR40, UR37, 0xa ;  /* 0x0000002528107291 */ /* 0x000fe4000f8e50ff */
[----:B------:R-:W-:Y:S02]  /*0b90*/  ULEA UR8, UR40, UR28, 0x1 ;  /* 0x0000001c28087291 */ /* 0x000fe4000f8e08ff */
[----:B------:R-:W-:Y:S02]  /*0ba0*/  UIADD3 UR40, UPT, UPT, UR40, 0x1, URZ ;  /* 0x0000000128287890 */ /* 0x000fe4000fffe0ff */
[----:B------:R-:W-:-:S02]  /*0bb0*/  UISETP.GT.U32.AND UP0, UPT, UR38, 0x1e, UPT ;  /* 0x0000001e2600788c */ /* 0x000fc4000bf04070 */
[----:B------:R-:W-:Y:S02]  /*0bc0*/  UISETP.NE.AND UP1, UPT, UR40, 0x3, UPT ;  /* 0x000000032800788c */ /* 0x000fe4000bf25270 */
[----:B------:R-:W-:Y:S02]  /*0bd0*/  ULEA UR8, UR8, UR37, 0xa ;  /* 0x0000002508087291 */ /* 0x000fe4000f8e50ff */
[----:B------:R-:W-:Y:S01]  /*0be0*/  USEL UR9, URZ, 0x1, UP1 ;  /* 0x00000001ff097887 */ /* 0x000fe20008800000 */
[----:B------:R-:W-:Y:S01]  /*0bf0*/  PLOP3.LUT P0, PT, PT, PT, UP0, 0x80, 0x8 ;  /* 0x000000000008781c */ /* 0x000fe20003f0f008 */
[----:B------:R-:W-:Y:S02]  /*0c00*/  USHF.L.U32 UR26, UR38, 0x7, URZ ;  /* 0x00000007261a7899 */ /* 0x000fe400080006ff */
[----:B------:R-:W-:Y:S02]  /*0c10*/  ULOP3.LUT UR41, UR41, UR9, URZ, 0x3c, !UPT ;  /* 0x0000000929297292 */ /* 0x000fe4000f8e3cff */
[----:B------:R-:W-:-:S02]  /*0c20*/  ULOP3.LUT UR25, UR25, 0xfefffff8, URZ, 0xc0, !UPT ;  /* 0xfefffff819197892 */ /* 0x000fc4000f8ec0ff */
[----:B------:R-:W-:Y:S02]  /*0c30*/  UIADD3 UR24, UPT, UPT, UR24, 0x18400, URZ ;  /* 0x0001840018187890 */ /* 0x000fe4000fffe0ff */
[----:B------:R-:W-:Y:S02]  /*0c40*/  USEL UR40, UR40, URZ, UP1 ;  /* 0x000000ff28287287 */ /* 0x000fe40008800000 */
[----:B------:R-:W-:Y:S02]  /*0c50*/  UIADD3 UR4, UPT, UPT, UR4, 0x24400, URZ ;  /* 0x0002440004047890 */ /* 0x000fe4000fffe0ff */
[----:B------:R-:W-:Y:S02]  /*0c60*/  UIADD3 UR19, UPT, UPT, UR38, UR38, URZ ;  /* 0x0000002626137290 */ /* 0x000fe4000fffe0ff */
[----:B------:R-:W-:Y:S01]  /*0c70*/  UIADD3 UR16, UPT, UPT, UR16, 0x30400, URZ ;  /* 0x0003040010107890 */ /* 0x000fe2000fffe0ff */
[----:B------:R3:W-:Y:S01]  /*0c80*/  UTMALDG.2D.2CTA [UR24], [UR50], desc[URZ] ;  /* 0x0000ff18320075b4 */ /* 0x0007e20008209000 */
[----:B------:R-:W-:-:S02]  /*0c90*/  UIADD3 UR8, UPT, UPT, UR8, 0x31000, URZ ;  /* 0x0003100008087890 */ /* 0x000fc4000fffe0ff */
[----:B------:R-:W-:Y:S02]  /*0ca0*/  @!UP0 USHF.L.U32 UR35, UR41, 0x1f, URZ ;  /* 0x0000001f29238899 */ /* 0x000fe400080006ff */
[----:B------:R-:W-:Y:S01]  /*0cb0*/  @!UP0 ULEA UR36, UR40, UR37, 0x3 ;  /* 0x0000002528248291 */ /* 0x000fe2000f8e18ff */
[----:B------:R-:W-:Y:S01]  /*0cc0*/  UMOV UR5, UR25 ;  /* 0x0000001900057c82 */ /* 0x000fe20008000000 */
[----:B------:R-:W-:Y:S01]  /*0cd0*/  UMOV UR6, UR26 ;  /* 0x0000001a00067c82 */ /* 0x000fe20008000000 */
[----:B------:R-:W-:Y:S01]  /*0ce0*/  UMOV UR17, UR25 ;  /* 0x0000001900117c82 */ /* 0x000fe20008000000 */
[----:B-12---:R-:W-:Y:S01]  /*0cf0*/  IMAD.U32 R0, RZ, RZ, UR35 ;  /* 0x00000023ff007e24 */ /* 0x006fe2000f8e00ff */
[----:B------:R-:W-:Y:S01]  /*0d00*/  UMOV UR34, 0x30000 ;  /* 0x0003000000227882 */ /* 0x000fe20000000000 */
[----:B------:R-:W-:Y:S01]  /*0d10*/  UMOV UR9, UR25 ;  /* 0x0000001900097c82 */ /* 0x000fe20008000000 */
[----:B------:R-:W-:Y:S01]  /*0d20*/  UMOV UR11, UR19 ;  /* 0x00000013000b7c82 */ /* 0x000fe20008000000 */
[----:B------:R3:W-:Y:S01]  /*0d30*/  UTMALDG.2D.2CTA [UR4], [UR48], desc[URZ] ;  /* 0x0000ff04300075b4 */ /* 0x0007e20008209000 */
[----:B------:R-:W-:-:S04]  /*0d40*/  UIADD3 UR38, UPT, UPT, UR38, 0x1, URZ ;  /* 0x0000000126267890 */ /* 0x000fc8000fffe0ff */
[----:B------:R-:W-:Y:S01]  /*0d50*/  UISETP.NE.AND UP0, UPT, UR38, 0x20, UPT ;  /* 0x000000202600788c */ /* 0x000fe2000bf05270 */
[----:B------:R3:W-:Y:S01]  /*0d60*/  UTMALDG.3D.2CTA [UR16], [UR46], desc[URZ] ;  /* 0x0000ff102e0075b4 */ /* 0x0007e20008211000 */
[----:B------:R3:W-:Y:S01]  /*0d70*/  UTMALDG.3D.MULTICAST.2CTA [UR8], [UR44], UR34, desc[URZ] ;  /* 0x0000ff082c0073b4 */ /* 0x0007e20008211822 */
[----:B------:R3:W1:Y:S06]  /*0d80*/  @!P0 SYNCS.PHASECHK.TRANS64.TRYWAIT P1, [UR36+0x18], R0 ;  /* 0x00001800ff0085a7 */ /* 0x00066c0008021124 */
[----:B------:R-:W-:Y:S05]  /*0d90*/  BRA.U UP0, `(.L_x_12) ;  /* 0xfffffffd00447547 */ /* 0x000fea000b83ffff */
[----:B---3--:R-:W2:Y:S01]  /*0da0*/  LDCU.64 UR4, c[0x0][0x6c0] ;  /* 0x0000d800ff0477ac */ /* 0x008ea20008000a00 */
[----:B------:R-:W-:-:S04]  /*0db0*/  UIADD3 UR42, UPT, UPT, UR39, UR42, URZ ;  /* 0x0000002a272a7290 */ /* 0x000fc8000fffe0ff */
[----:B------:R-:W-:Y:S02]  /*0dc0*/  UISETP.GE.AND UP0, UPT, UR42, 0x100, UPT ;  /* 0x000001002a00788c */ /* 0x000fe4000bf06270 */
[----:B--2---:R-:W-:Y:S01]  /*0dd0*/  UIMAD.WIDE.U32 UR6, UR42, UR5, URZ ;  /* 0x000000052a0672a5 */ /* 0x004fe2000f8e00ff */
[----:B------:R-:W2:Y:S03]  /*0de0*/  LDCU UR5, c[0x0][0x6d0] ;  /* 0x0000da00ff0577ac */ /* 0x000ea60008000800 */
[----:B------:R-:W-:-:S04]  /*0df0*/  UIADD3 UR6, UPT, UPT, UR42, -UR7, URZ ;  /* 0x800000072a067290 */ /* 0x000fc8000fffe0ff */
[----:B------:R-:W-:-:S04]  /*0e00*/  USHF.R.U32.HI UR6, URZ, UR23, UR6 ;  /* 0x00000017ff067299 */ /* 0x000fc80008011606 */
[----:B------:R-:W-:-:S04]  /*0e10*/  UIADD3 UR6, UPT, UPT, UR7, UR6, URZ ;  /* 0x0000000607067290 */ /* 0x000fc8000fffe0ff */
[----:B------:R-:W-:-:S04]  /*0e20*/  USHF.R.U32.HI UR6, URZ, UR22, UR6 ;  /* 0x00000016ff067299 */ /* 0x000fc80008011606 */
[----:B------:R-:W-:-:S04]  /*0e30*/  UIADD3 UR6, UPT, UPT, -UR6, URZ, URZ ;  /* 0x000000ff06067290 */ /* 0x000fc8000fffe1ff */
[----:B------:R-:W-:-:S04]  /*0e40*/  UIMAD UR6, UR4, UR6, UR42 ;  /* 0x00000006040672a4 */ /* 0x000fc8000f8e022a */
[----:B--2---:R-:W-:Y:S01]  /*0e50*/  UIMAD.WIDE.U32 UR8, UR6, UR5, URZ ;  /* 0x00000005060872a5 */ /* 0x004fe2000f8e00ff */
[----:B------:R-:W2:Y:S03]  /*0e60*/  LDCU.64 UR4, c[0x0][0x6d8] ;  /* 0x0000db00ff0477ac */ /* 0x000ea60008000a00 */
[----:B------:R-:W-:-:S04]  /*0e70*/  UIADD3 UR7, UPT, UPT, UR6, -UR9, URZ ;  /* 0x8000000906077290 */ /* 0x000fc8000fffe0ff */
[----:B------:R-:W-:-:S04]  /*0e80*/  USHF.R.U32.HI UR7, URZ, UR21, UR7 ;  /* 0x00000015ff077299 */ /* 0x000fc80008011607 */
[----:B------:R-:W-:-:S04]  /*0e90*/  UIADD3 UR7, UPT, UPT, UR9, UR7, URZ ;  /* 0x0000000709077290 */ /* 0x000fc8000fffe0ff */
[----:B------:R-:W-:-:S04]  /*0ea0*/  USHF.R.U32.HI UR12, URZ, UR15, UR7 ;  /* 0x0000000fff0c7299 */ /* 0x000fc80008011607 */
[----:B--2---:R-:W-:Y:S01]  /*0eb0*/  UIMAD.WIDE.U32 UR8, UR12, UR5, URZ ;  /* 0x000000050c0872a5 */ /* 0x004fe2000f8e00ff */
[----:B------:R-:W2:Y:S03]  /*0ec0*/  LDCU UR5, c[0x0][0x6cc] ;  /* 0x0000d980ff0577ac */ /* 0x000ea60008000800 */
[----:B------:R-:W-:Y:S02]  /*0ed0*/  UIADD3 UR7, UPT, UPT, UR12, -UR9, URZ ;  /* 0x800000090c077290 */ /* 0x000fe4000fffe0ff */
[----:B------:R-:W-:Y:S02]  /*0ee0*/  UIADD3 UR8, UPT, UPT, -UR12, URZ, URZ ;  /* 0x000000ff0c087290 */ /* 0x000fe4000fffe1ff */
[----:B------:R-:W-:-:S04]  /*0ef0*/  USHF.R.U32.HI UR7, URZ, UR14, UR7 ;  /* 0x0000000eff077299 */ /* 0x000fc80008011607 */
[----:B------:R-:W-:-:S04]  /*0f00*/  UIADD3 UR7, UPT, UPT, UR9, UR7, URZ ;  /* 0x0000000709077290 */ /* 0x000fc8000fffe0ff */
[----:B------:R-:W-:Y:S02]  /*0f10*/  USHF.R.U32.HI UR7, URZ, UR13, UR7 ;  /* 0x0000000dff077299 */ /* 0x000fe40008011607 */
[----:B--2---:R-:W-:Y:S02]  /*0f20*/  UIMAD UR5, UR5, UR8, UR6 ;  /* 0x00000008050572a4 */ /* 0x004fe4000f8e0206 */
[----:B------:R-:W-:-:S04]  /*0f30*/  UIADD3 UR7, UPT, UPT, -UR7, URZ, URZ ;  /* 0x000000ff07077290 */ /* 0x000fc8000fffe1ff */
[----:B------:R-:W-:Y:S01]  /*0f40*/  UIMAD UR12, UR4, UR7, UR12 ;  /* 0x00000007040c72a4 */ /* 0x000fe2000f8e020c */
[----:B------:R-:W-:Y:S11]  /*0f50*/  BRA.U !UP0, `(.L_x_13) ;  /* 0xfffffff9085c7547 */ /* 0x000ff6000b83ffff */
.L_x_8:
[----:B------:R-:W5:Y:S01]  /*0f60*/  S2UR UR12, SR_CgaCtaId ;  /* 0x00000000000c79c3 */ /* 0x000f620000008800 */
[----:B------:R-:W-:Y:S02]  /*0f70*/  UISETP.NE.AND UP0, UPT, UR40, 0x2, UPT ;  /* 0x000000022800788c */ /* 0x000fe4000bf05270 */
[----:B------:R-:W-:Y:S01]  /*0f80*/  UIADD3 UR4, UPT, UPT, UR40, 0x2, URZ ;  /* 0x0000000228047890 */ /* 0x000fe2000fffe0ff */
[----:B------:R-:W-:-:S03]  /*0f90*/  UMOV UR5, 0x400 ;  /* 0x0000040000057882 */ /* 0x000fc60000000000 */
[----:B------:R-:W-:-:S04]  /*0fa0*/  USEL UR4, UR4, 0x1, UP0 ;  /* 0x0000000104047887 */ /* 0x000fc80008000000 */
[----:B------:R-:W-:-:S04]  /*0fb0*/  UISETP.NE.AND UP0, UPT, UR4, 0x3, UPT ;  /* 0x000000030400788c */ /* 0x000fc8000bf05270 */
[----:B------:R-:W-:Y:S02]  /*0fc0*/  UISETP.EQ.XOR UP1, UPT, UR40, 0x2, !UP0 ;  /* 0x000000022800788c */ /* 0x000fe4000c722a70 */
[----:B------:R-:W-:Y:S02]  /*0fd0*/  USEL UR4, UR4, URZ, UP0 ;  /* 0x000000ff04047287 */ /* 0x000fe40008000000 */
[----:B------:R-:W-:Y:S02]  /*0fe0*/  USEL UR6, URZ, 0x1, !UP1 ;  /* 0x00000001ff067887 */ /* 0x000fe4000c800000 */
[----:B------:R-:W-:Y:S02]  /*0ff0*/  UISETP.NE.AND UP0, UPT, UR32, URZ, UPT ;  /* 0x000000ff2000728c */ /* 0x000fe4000bf05270 */
[----:B------:R-:W-:Y:S02]  /*1000*/  ULOP3.LUT UR6, UR41, UR6, URZ, 0x3c, !UPT ;  /* 0x0000000629067292 */ /* 0x000fe4000f8e3cff */
[----:B-----5:R-:W-:-:S02]  /*1010*/  ULEA UR5, UR12, UR5, 0x18 ;  /* 0x000000050c057291 */ /* 0x020fc4000f8ec0ff */
[----:B------:R-:W-:Y:S02]  /*1020*/  USHF.L.U32 UR6, UR6, 0x1f, URZ ;  /* 0x0000001f06067899 */ /* 0x000fe400080006ff */
[----:B------:R-:W-:-:S04]  /*1030*/  ULEA UR4, UR4, UR5, 0x3 ;  /* 0x0000000504047291 */ /* 0x000fc8000f8e18ff */
[----:B------:R-:W-:-:S05]  /*1040*/  MOV R0, UR6 ;  /* 0x0000000600007c02 */ /* 0x000fca0008000f00 */
[----:B------:R-:W5:Y:S02]  /*1050*/  SYNCS.PHASECHK.TRANS64.TRYWAIT P0, [UR4+0x18], R0 ;  /* 0x00001800ff0075a7 */ /* 0x000f640008001104 */
[----:B-----5:R-:W-:Y:S05]  /*1060*/  @!P0 BRA `(.L_x_14) ;  /* 0x0000003800248947 */ /* 0x020fea0003800000 */
.L_x_56:
[----:B------:R-:W-:Y:S05]  /*1070*/  BRA.U UP0, `(.L_x_7) ;  /* 0x00000001000c7547 */ /* 0x000fea000b800000 */
[----:B------:R-:W-:-:S13]  /*1080*/  ELECT P0, URZ, PT ;  /* 0x0000000000ff782f */ /* 0x000fda0003800000 */
[----:B-----5:R-:W-:-:S04]  /*1090*/  @P0 MOV R0, 0x11800 ;  /* 0x0001180000000802 */ /* 0x020fc80000000f00 */
[----:B------:R5:W-:Y:S03]  /*10a0*/  @P0 SYNCS.ARRIVE.TRANS64 RZ, [UR4], R0 ;  /* 0x00000000ffff09a7 */ /* 0x000be60008000004 */
.L_x_7:
[----:B------:R-:W-:-:S09]  /*10b0*/  UISETP.NE.AND UP0, UPT, UR33, 0x4, UPT ;  /* 0x000000042100788c */ /* 0x000fd2000bf05270 */
[----:B------:R-:W-:Y:S05]  /*10c0*/  BRA.U UP0, `(.L_x_15) ;  /* 0x0000000900dc7547 */ /* 0x000fea000b800000 */
[----:B------:R-:W5:Y:S01]  /*10d0*/  S2UR UR26, SR_CTAID.Z ;  /* 0x00000000001a79c3 */ /* 0x000f620000002700 */
[----:B------:R-:W-:Y:S01]  /*10e0*/  NOP ;  /* 0x0000000000007918 */ /* 0x000fe20000000000 */
[----:B-----5:R-:W-:Y:S01]  /*10f0*/  HFMA2 R3, -RZ, RZ, 0, 5.9604644775390625e-08 ;  /* 0x00000001ff037431 */ /* 0x020fe200000001ff */
[----:B------:R-:W-:-:S05]  /*1100*/  UISETP.GT.U32.AND UP0, UPT, UR26, 0xff, UPT ;  /* 0x000000ff1a00788c */ /* 0x000fca000bf04070 */
[----:B------:R-:W-:Y:S06]  /*1110*/  BAR.SYNC.DEFER_BLOCKING 0x2, 0xa0 ;  /* 0x0082800000007b1d */ /* 0x000fec0000010000 */
[----:B------:R-:W-:Y:S05]  /*1120*/  BRA.U UP0, `(.L_x_16) ;  /* 0x0000000900847547 */ /* 0x000fea000b800000 */
[----:B------:R-:W-:Y:S01]  /*1130*/  UMOV UR4, 0x400 ;  /* 0x0000040000047882 */ /* 0x000fe20000000000 */
[----:B------:R-:W5:Y:S01]  /*1140*/  LDCU UR7, c[0x0][0x374] ;  /* 0x00006e80ff0777ac */ /* 0x000f620008000800 */
[----:B------:R-:W-:Y:S01]  /*1150*/  MOV R3, 0x1 ;  /* 0x0000000100037802 */ /* 0x000fe20000000f00 */
[----:B------:R-:W-:Y:S01]  /*1160*/  ULEA UR12, UR12, UR4, 0x18 ;  /* 0x000000040c0c7291 */ /* 0x000fe2000f8ec0ff */
[----:B------:R-:W5:Y:S01]  /*1170*/  LDCU UR4, c[0x0][0x370] ;  /* 0x00006e00ff0477ac */ /* 0x000f620008000800 */
[----:B------:R-:W4:Y:S07]  /*1180*/  LDCU UR40, c[0x0][0x378] ;  /* 0x00006f00ff2877ac */ /* 0x000f2e0008000800 */
[----:B------:R-:W3:Y:S01]  /*1190*/  LDS R0, [UR12+0x48] ;  /* 0x0000480cff007984 */ /* 0x000ee20008000800 */
[----:B------:R-:W-:Y:S01]  /*11a0*/  UMOV UR42, 0x10c02000 ;  /* 0x10c02000002a7882 */ /* 0x000fe20000000000 */
[----:B------:R-:W-:-:S02]  /*11b0*/  USEL UR6, URZ, 0x4000, UP6 ;  /* 0x00004000ff067887 */ /* 0x000fc4000b000000 */
[----:B------:R-:W-:Y:S02]  /*11c0*/  USEL UR42, UR42, 0x10c00000, !UP5 ;  /* 0x10c000002a2a7887 */ /* 0x000fe4000e800000 */
[----:B------:R-:W-:Y:S01]  /*11d0*/  ULOP3.LUT UR5, UR28, 0x1, URZ, 0x3c, !UPT ;  /* 0x000000011c057892 */ /* 0x000fe2000f8e3cff */
[----:B------:R-:W-:Y:S01]  /*11e0*/  UMOV UR34, 0x1 ;  /* 0x0000000100227882 */ /* 0x000fe20000000000 */
[----:B------:R-:W-:Y:S02]  /*11f0*/  UIADD3 UR42, UPT, UPT, UR6, UR42, URZ ;  /* 0x0000002a062a7290 */ /* 0x000fe4000fffe0ff */
[----:B-----5:R-:W-:Y:S02]  /*1200*/  UIMAD UR4, UR7, UR4, URZ ;  /* 0x00000004070472a4 */ /* 0x020fe4000f8e02ff */
[----:B------:R-:W-:Y:S02]  /*1210*/  USHF.L.U32 UR5, UR34, UR5, URZ ;  /* 0x0000000522057299 */ /* 0x000fe400080006ff */
[----:B------:R-:W-:-:S02]  /*1220*/  USHF.L.U32 UR34, UR34, UR28, URZ ;  /* 0x0000001c22227299 */ /* 0x000fc400080006ff */
[----:B----4-:R-:W-:Y:S02]  /*1230*/  UIMAD UR40, UR4, UR40, URZ ;  /* 0x00000028042872a4 */ /* 0x010fe4000f8e02ff */
[----:B------:R-:W-:Y:S02]  /*1240*/  ULOP3.LUT UR34, UR5, 0xffff, UR34, 0xc8, !UPT ;  /* 0x0000ffff05227892 */ /* 0x000fe4000f8ec822 */
[----:B------:R-:W-:Y:S02]  /*1250*/  UIADD3 UR18, UPT, UPT, UR12, 0x31000, URZ ;  /* 0x000310000c127890 */ /* 0x000fe4000fffe0ff */
[----:B------:R-:W-:Y:S02]  /*1260*/  UIADD3 UR19, UPT, UPT, UR12, 0x30400, URZ ;  /* 0x000304000c137890 */ /* 0x000fe4000fffe0ff */
[----:B------:R-:W-:Y:S02]  /*1270*/  UIADD3 UR20, UPT, UPT, UR12, 0x18400, URZ ;  /* 0x000184000c147890 */ /* 0x000fe4000fffe0ff */
[----:B------:R-:W-:-:S02]  /*1280*/  UIADD3 UR24, UPT, UPT, UR12, 0x24400, URZ ;  /* 0x000244000c187890 */ /* 0x000fc4000fffe0ff */
[----:B------:R-:W-:Y:S02]  /*1290*/  USHF.R.U32.HI UR18, URZ, 0x4, UR18 ;  /* 0x00000004ff127899 */ /* 0x000fe40008011612 */
[----:B------:R-:W-:Y:S02]  /*12a0*/  USHF.R.U32.HI UR19, URZ, 0x4, UR19 ;  /* 0x00000004ff137899 */ /* 0x000fe40008011613 */
[----:B------:R-:W-:Y:S02]  /*12b0*/  USHF.R.U32.HI UR20, URZ, 0x4, UR20 ;  /* 0x00000004ff147899 */ /* 0x000fe40008011614 */
[----:B------:R-:W-:Y:S02]  /*12c0*/  USHF.R.U32.HI UR24, URZ, 0x4, UR24 ;  /* 0x00000004ff187899 */ /* 0x000fe40008011618 */
[----:B------:R-:W-:Y:S02]  /*12d0*/  ULOP3.LUT UR18, UR18, 0x3fc0, URZ, 0xc0, !UPT ;  /* 0x00003fc012127892 */ /* 0x000fe4000f8ec0ff */
[----:B------:R-:W-:Y:S01]  /*12e0*/  ULOP3.LUT UR19, UR19, 0x3fc0, URZ, 0xc0, !UPT ;  /* 0x00003fc013137892 */ /* 0x000fe2000f8ec0ff */
[----:B---3--:R-:W-:Y:S01]  /*12f0*/  R2UR UR41, R0 ;  /* 0x00000000002972ca */ /* 0x008fe200000e0000 */
[----:B------:R-:W-:-:S02]  /*1300*/  ULOP3.LUT UR20, UR20, 0x3fc0, URZ, 0xc0, !UPT ;  /* 0x00003fc014147892 */ /* 0x000fc4000f8ec0ff */
[----:B------:R-:W-:Y:S02]  /*1310*/  ULOP3.LUT UR24, UR24, 0x3fc0, URZ, 0xc0, !UPT ;  /* 0x00003fc018187892 */ /* 0x000fe4000f8ec0ff */
[----:B------:R-:W-:Y:S02]  /*1320*/  ULEA.HI UR40, UR40, UR40, URZ, 0x1 ;  /* 0x0000002828287291 */ /* 0x000fe4000f8f08ff */
[----:B------:R-:W-:Y:S02]  /*1330*/  UISETP.NE.AND UP0, UPT, UR32, URZ, UPT ;  /* 0x000000ff2000728c */ /* 0x000fe4000bf05270 */
[----:B------:R-:W-:Y:S02]  /*1340*/  UIADD3 UR27, UPT, UPT, UR12, 0x30, URZ ;  /* 0x000000300c1b7890 */ /* 0x000fe4000fffe0ff */
[----:B------:R-:W-:Y:S02]  /*1350*/  ULOP3.LUT UR18, UR18, 0x10000, URZ, 0xfc, !UPT ;  /* 0x0001000012127892 */ /* 0x000fe4000f8efcff */
[----:B------:R-:W-:-:S02]  /*1360*/  UIADD3 UR10, UPT, UPT, UR41, 0x100, URZ ;  /* 0x00000100290a7890 */ /* 0x000fc4000fffe0ff */
[----:B------:R-:W-:Y:S02]  /*1370*/  UIADD3 UR8, UPT, UPT, UR41, 0x104, URZ ;  /* 0x0000010429087890 */ /* 0x000fe4000fffe0ff */
[----:B------:R-:W-:Y:S02]  /*1380*/  UIADD3 UR6, UPT, UPT, UR41, -0x7fffff00, URZ ;  /* 0x8000010029067890 */ /* 0x000fe4000fffe0ff */
[----:B------:R-:W-:Y:S02]  /*1390*/  UIADD3 UR4, UPT, UPT, UR41, -0x7ffffefc, URZ ;  /* 0x8000010429047890 */ /* 0x000fe4000fffe0ff */
[----:B------:R-:W-:Y:S02]  /*13a0*/  UIADD3 UR11, UPT, UPT, UR41, 0x108, URZ ;  /* 0x00000108290b7890 */ /* 0x000fe4000fffe0ff */
[----:B------:R-:W-:Y:S02]  /*13b0*/  UIADD3 UR9, UPT, UPT, UR41, 0x110, URZ ;  /* 0x0000011029097890 */ /* 0x000fe4000fffe0ff */
[----:B------:R-:W-:-:S02]  /*13c0*/  UIADD3 UR7, UPT, UPT, UR41, -0x7ffffef8, URZ ;  /* 0x8000010829077890 */ /* 0x000fc4000fffe0ff */
[----:B------:R-:W-:Y:S02]  /*13d0*/  USHF.R.U32.HI UR35, URZ, 0x1, UR10 ;  /* 0x00000001ff237899 */ /* 0x000fe4000801160a */
[----:B------:R-:W-:Y:S02]  /*13e0*/  USHF.R.U32.HI UR25, URZ, 0x1, UR6 ;  /* 0x00000001ff197899 */ /* 0x000fe40008011606 */
[----:B------:R-:W-:Y:S02]  /*13f0*/  USHF.R.U32.HI UR17, URZ, 0x1, UR8 ;  /* 0x00000001ff117899 */ /* 0x000fe40008011608 */
[----:B------:R-:W-:Y:S02]  /*1400*/  UIADD3 UR5, UPT, UPT, UR41, -0x7ffffef0, URZ ;  /* 0x8000011029057890 */ /* 0x000fe4000fffe0ff */
[----:B------:R-:W-:Y:S02]  /*1410*/  USHF.R.U32.HI UR16, URZ, 0x1, UR4 ;  /* 0x00000001ff107899 */ /* 0x000fe40008011604 */
[----:B------:R-:W-:-:S02]  /*1420*/  USHF.R.U32.HI UR54, URZ, 0x1a, UR11 ;  /* 0x0000001aff367899 */ /* 0x000fc4000801160b */
[----:B------:R-:W-:Y:S02]  /*1430*/  USHF.R.U32.HI UR48, URZ, 0x1a, UR7 ;  /* 0x0000001aff307899 */ /* 0x000fe40008011607 */
[----:B------:R-:W-:Y:S02]  /*1440*/  USHF.R.U32.HI UR44, URZ, 0x1a, UR9 ;  /* 0x0000001aff2c7899 */ /* 0x000fe40008011609 */
[----:B------:R-:W-:Y:S02]  /*1450*/  ULOP3.LUT UR35, UR35, 0x60000000, URZ, 0xc0, !UPT ;  /* 0x6000000023237892 */ /* 0x000fe4000f8ec0ff */
[----:B------:R-:W-:Y:S02]  /*1460*/  ULOP3.LUT UR25, UR25, 0x60000000, URZ, 0xc0, !UPT ;  /* 0x6000000019197892 */ /* 0x000fe4000f8ec0ff */
[----:B------:R-:W-:Y:S02]  /*1470*/  ULOP3.LUT UR17, UR17, 0x60000000, URZ, 0xc0, !UPT ;  /* 0x6000000011117892 */ /* 0x000fe4000f8ec0ff */
[----:B------:R-:W-:-:S02]  /*1480*/  USHF.R.U32.HI UR43, URZ, 0x1a, UR5 ;  /* 0x0000001aff2b7899 */ /* 0x000fc40008011605 */
[----:B------:R-:W-:Y:S02]  /*1490*/  ULOP3.LUT UR16, UR16, 0x60000000, URZ, 0xc0, !UPT ;  /* 0x6000000010107892 */ /* 0x000fe4000f8ec0ff */
[----:B------:R-:W-:Y:S02]  /*14a0*/  ULOP3.LUT UR54, UR35, 0x30, UR54, 0xf8, !UPT ;  /* 0x0000003023367892 */ /* 0x000fe4000f8ef836 */
[----:B------:R-:W-:Y:S02]  /*14b0*/  ULOP3.LUT UR48, UR25, 0x30, UR48, 0xf8, !UPT ;  /* 0x0000003019307892 */ /* 0x000fe4000f8ef830 */
[----:B------:R-:W-:Y:S02]  /*14c0*/  ULOP3.LUT UR44, UR17, 0x30, UR44, 0xf8, !UPT ;  /* 0x00000030112c7892 */ /* 0x000fe4000f8ef82c */
[----:B------:R-:W-:Y:S02]  /*14d0*/  ULOP3.LUT UR43, UR16, 0x30, UR43, 0xf8, !UPT ;  /* 0x00000030102b7892 */ /* 0x000fe4000f8ef82b */
[----:B------:R-:W-:-:S02]  /*14e0*/  ULOP3.LUT UR55, UR54, UR42, URZ, 0xfc, !UPT ;  /* 0x0000002a36377292 */ /* 0x000fc4000f8efcff */
[----:B------:R-:W-:Y:S02]  /*14f0*/  ULOP3.LUT UR49, UR48, UR42, URZ, 0xfc, !UPT ;  /* 0x0000002a30317292 */ /* 0x000fe4000f8efcff */
[----:B------:R-:W-:Y:S02]  /*1500*/  ULOP3.LUT UR45, UR44, UR42, URZ, 0xfc, !UPT ;  /* 0x0000002a2c2d7292 */ /* 0x000fe4000f8efcff */
[----:B------:R-:W-:Y:S02]  /*1510*/  ULOP3.LUT UR43, UR43, UR42, URZ, 0xfc, !UPT ;  /* 0x0000002a2b2b7292 */ /* 0x000fe4000f8efcff */
[----:B------:R-:W-:Y:S02]  /*1520*/  ULOP3.LUT UR19, UR19, 0x10000, URZ, 0xfc, !UPT ;  /* 0x0001000013137892 */ /* 0x000fe4000f8efcff */
[----:B------:R-:W-:Y:S02]  /*1530*/  ULOP3.LUT UR20, UR20, 0x10000, URZ, 0xfc, !UPT ;  /* 0x0001000014147892 */ /* 0x000fe4000f8efcff */
[----:B------:R-:W-:-:S02]  /*1540*/  ULOP3.LUT UR24, UR24, 0x10000, URZ, 0xfc, !UPT ;  /* 0x0001000018187892 */ /* 0x000fc4000f8efcff */
[----:B------:R-:W-:Y:S02]  /*1550*/  USHF.R.S32.HI UR40, URZ, 0x1, UR40 ;  /* 0x00000001ff287899 */ /* 0x000fe40008011428 */
[----:B------:R-:W-:Y:S01]  /*1560*/  UISETP.NE.AND UP1, UPT, UR32, URZ, UPT ;  /* 0x000000ff2000728c */ /* 0x000fe2000bf25270 */
[----:B------:R-:W-:Y:S01]  /*1570*/  UMOV UR39, URZ ;  /* 0x000000ff00277c82 */ /* 0x000fe20008000000 */
[----:B------:R-:W-:Y:S01]  /*1580*/  UMOV UR38, URZ ;  /* 0x000000ff00267c82 */ /* 0x000fe20008000000 */
[----:B------:R-:W-:Y:S01]  /*1590*/  UMOV UR54, URZ ;  /* 0x000000ff00367c82 */ /* 0x000fe20008000000 */
[----:B------:R-:W-:Y:S01]  /*15a0*/  UMOV UR48, URZ ;  /* 0x000000ff00307c82 */ /* 0x000fe20008000000 */
[----:B------:R-:W-:Y:S01]  /*15b0*/  UMOV UR44, URZ ;  /* 0x000000ff002c7c82 */ /* 0x000fe20008000000 */
[----:B------:R-:W-:-:S05]  /*15c0*/  UMOV UR42, URZ ;  /* 0x000000ff002a7c82 */ /* 0x000fca0008000000 */
.L_x_24:
[----:B-1--4-:R-:W-:Y:S01]  /*15d0*/  PLOP3.LUT P1, PT, PT, PT, PT, 0x80, 0x8 ;  /* 0x000000000008781c */ /* 0x012fe20003f2f070 */
[----:B------:R-:W-:Y:S02]  /*15e0*/  UIADD3 UR26, UPT, UPT, UR40, UR26, URZ ;  /* 0x0000001a281a7290 */ /* 0x000fe4000fffe0ff */
[----:B------:R-:W-:Y:S01]  /*15f0*/  UPLOP3.LUT UP4, UPT, UPT, UPT, UPT, 0x40, 0x4 ;  /* 0x000000000004789c */ /* 0x000fe20003f8e870 */
[----:B---3--:R-:W-:Y:S10]  /*1600*/  BRA.U UP0, `(.L_x_17) ;  /* 0x00000001001c7547 */ /* 0x008ff4000b800000 */
[----:B------:R-:W-:Y:S01]  /*1610*/  USHF.L.U32 UR16, UR39, 0x1f, URZ ;  /* 0x0000001f27107899 */ /* 0x000fe200080006ff */
[----:B------:R-:W-:Y:S01]  /*1620*/  SHF.L.U32 R2, R3, 0x1f, RZ ;  /* 0x0000001f03027819 */ /* 0x000fe200000006ff */
[----:B------:R-:W-:-:S04]  /*1630*/  ULEA UR17, UR38, UR12, 0x3 ;  /* 0x0000000c26117291 */ /* 0x000fc8000f8e18ff */
[----:B------:R-:W-:-:S05]  /*1640*/  MOV R0, UR16 ;  /* 0x0000001000007c02 */ /* 0x000fca0008000f00 */
[----:B------:R1:W3:Y:S01]  /*1650*/  SYNCS.PHASECHK.TRANS64.TRYWAIT P1, [UR17], R0 ;  /* 0x00000000ff0075a7 */ /* 0x0002e20008021111 */
[----:B------:R-:W4:Y:S02]  /*1660*/  SYNCS.PHASECHK.TRANS64.TRYWAIT P0, [UR12+0x38], R2 ;  /* 0x00003802ff0075a7 */ /* 0x000f24000800110c */
[----:B-1-34-:R-:W-:Y:S05]  /*1670*/  @!P0 BRA `(.L_x_18) ;  /* 0x0000003000c08947 */ /* 0x01afea0003800000 */
.L_x_17:
[----:B------:R-:W-:-:S05]  /*1680*/  UMOV UR37, URZ ;  /* 0x000000ff00257c82 */ /* 0x000fca0008000000 */
.L_x_22:
[----:B---34-:R-:W-:Y:S05]  /*1690*/  BRA.U UP0, `(.L_x_19) ;  /* 0x0000000100cc7547 */ /* 0x018fea000b800000 */
[----:B------:R-:W-:Y:S02]  /*16a0*/  USHF.L.U32 UR25, UR38, 0xa, URZ ;  /* 0x0000000a26197899 */ /* 0x000fe400080006ff */
[----:B------:R-:W-:Y:S02]  /*16b0*/  ULEA UR70, UR38, UR19, 0x6 ;  /* 0x0000001326467291 */ /* 0x000fe4000f8e30ff */
[----:B------:R-:W-:Y:S02]  /*16c0*/  UIADD3 UR16, UPT, UPT, UR25, 0x6, URZ ;  /* 0x0000000619107890 */ /* 0x000fe4000fffe0ff */
[----:B------:R-:W-:Y:S02]  /*16d0*/  ULEA UR66, UR38, UR18, 0x7 ;  /* 0x0000001226427291 */ /* 0x000fe4000f8e38ff */
[----:B------:R-:W-:Y:S02]  /*16e0*/  ULEA UR17, UR38, UR12, 0x3 ;  /* 0x0000000c26117291 */ /* 0x000fe4000f8e18ff */
[----:B------:R-:W-:Y:S02]  /*16f0*/  UIADD3 UR36, UPT, UPT, UR16, UR24, URZ ;  /* 0x0000001810247290 */ /* 0x000fe4000fffe0ff */
[----:B------:R-:W-:Y:S02]  /*1700*/  UIADD3 UR68, UPT, UPT, UR70, 0x20, URZ ;  /* 0x0000002046447890 */ /* 0x000fe4000fffe0ff */
[----:B------:R-:W-:Y:S02]  /*1710*/  UIADD3 UR64, UPT, UPT, UR66, 0x40, URZ ;  /* 0x0000004042407890 */ /* 0x000fe4000fffe0ff */
[----:B------:R-:W-:Y:S02]  /*1720*/  UIADD3 UR62, UPT, UPT, UR66, 0x20, URZ ;  /* 0x00000020423e7890 */ /* 0x000fe4000fffe0ff */
[----:B------:R-:W-:Y:S02]  /*1730*/  UIADD3 UR60, UPT, UPT, UR66, 0x60, URZ ;  /* 0x00000060423c7890 */ /* 0x000fe4000fffe0ff */
[----:B------:R-:W-:Y:S02]  /*1740*/  UIADD3 UR58, UPT, UPT, UR25, UR24, URZ ;  /* 0x00000018193a7290 */ /* 0x000fe4000fffe0ff */
[----:B------:R-:W-:Y:S02]  /*1750*/  UIADD3 UR56, UPT, UPT, UR25, UR20, URZ ;  /* 0x0000001419387290 */ /* 0x000fe4000fffe0ff */
[----:B------:R-:W-:Y:S02]  /*1760*/  UIADD3 UR52, UPT, UPT, UR24, 0x2, UR25 ;  /* 0x0000000218347890 */ /* 0x000fe4000fffe019 */
[----:B------:R-:W-:Y:S02]  /*1770*/  UIADD3 UR50, UPT, UPT, UR20, 0x2, UR25 ;  /* 0x0000000214327890 */ /* 0x000fe4000fffe019 */
[----:B------:R-:W-:Y:S02]  /*1780*/  UIADD3 UR46, UPT, UPT, UR24, 0x4, UR25 ;  /* 0x00000004182e7890 */ /* 0x000fe4000fffe019 */
[----:B------:R-:W-:Y:S02]  /*1790*/  UIADD3 UR72, UPT, UPT, UR20, 0x4, UR25 ;  /* 0x0000000414487890 */ /* 0x000fe4000fffe019 */
[----:B------:R-:W-:Y:S02]  /*17a0*/  UIADD3 UR35, UPT, UPT, UR17, 0x18, URZ ;  /* 0x0000001811237890 */ /* 0x000fe4000fffe0ff */
[----:B------:R-:W-:Y:S01]  /*17b0*/  UIADD3 UR16, UPT, UPT, UR16, UR20, URZ ;  /* 0x0000001410107290 */ /* 0x000fe2000fffe0ff */
[----:B------:R-:W-:Y:S01]  /*17c0*/  UMOV UR71, 0x4008 ;  /* 0x0000400800477882 */ /* 0x000fe20000000000 */
        /* <DEDUP_REMOVED lines=11> */
[----:B------:R-:W-:Y:S05]  /*1880*/  @P1 BRA `(.L_x_20) ;  /* 0x0000000000101947 */ /* 0x000fea0003800000 */
[----:B------:R-:W-:Y:S06]  /*1890*/  USHF.L.U32 UR25, UR39, 0x1f, URZ ;  /* 0x0000001f27197899 */ /* 0x000fec00080006ff */
[----:B-1----:R-:W-:Y:S04]  /*18a0*/  MOV R0, UR25 ;  /* 0x0000001900007c02 */ /* 0x002fe80008000f00 */
[----:B------:R-:W1:Y:S02]  /*18b0*/  SYNCS.PHASECHK.TRANS64.TRYWAIT P0, [UR17], R0 ;  /* 0x00000000ff0075a7 */ /* 0x000e640008001111 */
[----:B-1----:R-:W-:Y:S05]  /*18c0*/  @!P0 BRA `(.L_x_21) ;  /* 0x00000030004c8947 */ /* 0x002fea0003800000 */
.L_x_20:
[----:B------:R3:W-:Y:S01]  /*18d0*/  UTCCP.T.S.2CTA.4x32dp128bit tmem[UR41+0x100], gdesc[UR70] ;  /* 0x00010046290079e7 */ /* 0x0007e20009300000 */
[----:B------:R3:W-:Y:S01]  /*18e0*/  UTCCP.T.S.2CTA.4x32dp128bit tmem[UR41+0x104], gdesc[UR68] ;  /* 0x00010444290079e7 */ /* 0x0007e20009300000 */
[----:B------:R3:W-:Y:S01]  /*18f0*/  UTCCP.T.S.2CTA.4x32dp128bit tmem[UR41+0x108], gdesc[UR66] ;  /* 0x00010842290079e7 */ /* 0x0007e20009300000 */
[----:B------:R3:W-:Y:S01]  /*1900*/  UTCCP.T.S.2CTA.4x32dp128bit tmem[UR41+0x10c], gdesc[UR64] ;  /* 0x00010c40290079e7 */ /* 0x0007e20009300000 */
[----:B------:R3:W-:Y:S01]  /*1910*/  UTCCP.T.S.2CTA.4x32dp128bit tmem[UR41+0x110], gdesc[UR62] ;  /* 0x0001103e290079e7 */ /* 0x0007e20009300000 */
[----:B------:R3:W-:Y:S01]  /*1920*/  UTCCP.T.S.2CTA.4x32dp128bit tmem[UR41+0x114], gdesc[UR60] ;  /* 0x0001143c290079e7 */ /* 0x0007e20009300000 */
[----:B------:R3:W-:Y:S01]  /*1930*/  UTCQMMA.2CTA gdesc[UR56], gdesc[UR58], tmem[UR41], tmem[UR54], idesc[UR55], tmem[UR10], UP4 ;  /* 0x000a363a38007dea */ /* 0x0007e2000a200329 */
[----:B------:R-:W-:Y:S01]  /*1940*/  UPLOP3.LUT UP4, UPT, UPT, UPT, UPT, 0x80, 0x8 ;  /* 0x000000000008789c */ /* 0x000fe20003f8f070 */
[----:B------:R3:W-:Y:S01]  /*1950*/  UTCQMMA.2CTA gdesc[UR50], gdesc[UR52], tmem[UR41], tmem[UR48], idesc[UR49], tmem[UR6], UPT ;  /* 0x0006303432007dea */ /* 0x0007e2000ba00329 */
[----:B------:R3:W-:Y:S01]  /*1960*/  UTCQMMA.2CTA gdesc[UR72], gdesc[UR46], tmem[UR41], tmem[UR44], idesc[UR45], tmem[UR8], UPT ;  /* 0x00082c2e48007dea */ /* 0x0007e2000ba00329 */
[----:B------:R-:W-:Y:S01]  /*1970*/  UMOV UR74, UR36 ;  /* 0x00000024004a7c82 */ /* 0x000fe20008000000 */
[----:B------:R-:W-:Y:S01]  /*1980*/  UMOV UR75, 0x40004040 ;  /* 0x40004040004b7882 */ /* 0x000fe20000000000 */
[----:B------:R-:W-:Y:S02]  /*1990*/  UMOV UR17, 0x40004040 ;  /* 0x4000404000117882 */ /* 0x000fe40000000000 */
[----:B------:R3:W-:Y:S01]  /*19a0*/  UTCQMMA.2CTA gdesc[UR16], gdesc[UR74], tmem[UR41], tmem[UR42], idesc[UR43], tmem[UR4], UPT ;  /* 0x00042a4a10007dea */ /* 0x0007e2000ba00329 */
[----:B------:R3:W-:Y:S01]  /*19b0*/  UTCBAR.2CTA.MULTICAST [UR35], URZ, UR34 ;  /* 0x000000ff230073e9 */ /* 0x0007e20008200822 */
[----:B------:R-:W-:Y:S02]  /*19c0*/  NOP ;  /* 0x0000000000007918 */ /* 0x000fe40000000000 */
.L_x_19:
[----:B------:R-:W-:Y:S01]  /*19d0*/  UIADD3 UR38, UPT, UPT, UR38, 0x1, URZ ;  /* 0x0000000126267890 */ /* 0x000fe2000fffe0ff */
[----:B------:R-:W-:Y:S01]  /*19e0*/  PLOP3.LUT P1, PT, PT, PT, PT, 0x80, 0x8 ;  /* 0x000000000008781c */ /* 0x000fe20003f2f070 */
[----:B------:R-:W-:Y:S02]  /*19f0*/  UISETP.GT.U32.AND UP3, UPT, UR37, 0x1e, UPT ;  /* 0x0000001e2500788c */ /* 0x000fe4000bf64070 */
[----:B------:R-:W-:Y:S02]  /*1a00*/  UISETP.NE.AND UP2, UPT, UR38, 0x3, UPT ;  /* 0x000000032600788c */ /* 0x000fe4000bf45270 */
[----:B------:R-:W-:Y:S02]  /*1a10*/  UISETP.NE.OR UP3, UPT, UR32, URZ, UP3 ;  /* 0x000000ff2000728c */ /* 0x000fe40009f65670 */
[----:B---3--:R-:W-:Y:S02]  /*1a20*/  USEL UR16, URZ, 0x1, UP2 ;  /* 0x00000001ff107887 */ /* 0x008fe40009000000 */
[----:B------:R-:W-:Y:S02]  /*1a30*/  USEL UR38, UR38, URZ, UP2 ;  /* 0x000000ff26267287 */ /* 0x000fe40009000000 */
[----:B------:R-:W-:Y:S01]  /*1a40*/  ULOP3.LUT UR39, UR39, UR16, URZ, 0x3c, !UPT ;  /* 0x0000001027277292 */ /* 0x000fe2000f8e3cff */
[----:B------:R-:W-:Y:S01]  /*1a50*/  PLOP3.LUT P0, PT, PT, PT, UP3, 0x80, 0x8 ;  /* 0x000000000008781c */ /* 0x000fe20003f0f038 */
[----:B------:R-:W-:Y:S03]  /*1a60*/  UIADD3 UR37, UPT, UPT, UR37, 0x1, URZ ;  /* 0x0000000125257890 */ /* 0x000fe6000fffe0ff */
[----:B------:R-:W-:Y:S02]  /*1a70*/  @!UP3 USHF.L.U32 UR16, UR39, 0x1f, URZ ;  /* 0x0000001f2710b899 */ /* 0x000fe400080006ff */
[----:B------:R-:W-:Y:S02]  /*1a80*/  @!UP3 ULEA UR17, UR38, UR12, 0x3 ;  /* 0x0000000c2611b291 */ /* 0x000fe4000f8e18ff */
[----:B------:R-:W-:Y:S02]  /*1a90*/  UISETP.NE.AND UP2, UPT, UR37, 0x20, UPT ;  /* 0x000000202500788c */ /* 0x000fe4000bf45270 */
[----:B-1----:R-:W-:Y:S05]  /*1aa0*/  IMAD.U32 R0, RZ, RZ, UR16 ;  /* 0x00000010ff007e24 */ /* 0x002fea000f8e00ff */
[----:B------:R3:W4:Y:S02]  /*1ab0*/  @!P0 SYNCS.PHASECHK.TRANS64.TRYWAIT P1, [UR17], R0 ;  /* 0x00000000ff0085a7 */ /* 0x0007240008021111 */
[----:B------:R-:W-:Y:S05]  /*1ac0*/  BRA.U UP2, `(.L_x_22) ;  /* 0xfffffff902f07547 */ /* 0x000fea000b83ffff */
[----:B------:R-:W-:Y:S05]  /*1ad0*/  BRA.U UP1, `(.L_x_23) ;  /* 0x00000001010c7547 */ /* 0x000fea000b800000 */
[----:B------:R-:W-:Y:S02]  /*1ae0*/  UMOV UR16, 0x3 ;  /* 0x0000000300107882 */ /* 0x000fe40000000000 */
[----:B------:R1:W-:Y:S01]  /*1af0*/  UTCBAR.2CTA.MULTICAST [UR27], URZ, UR16 ;  /* 0x000000ff1b0073e9 */ /* 0x0003e20008200810 */
[----:B------:R-:W-:Y:S02]  /*1b00*/  NOP ;  /* 0x0000000000007918 */ /* 0x000fe40000000000 */
.L_x_23:
[----:B------:R-:W-:Y:S01]  /*1b10*/  UISETP.GE.AND UP2, UPT, UR26, 0x100, UPT ;  /* 0x000001001a00788c */ /* 0x000fe2000bf46270 */
[----:B------:R-:W-:-:S08]  /*1b20*/  LOP3.LUT R3, R3, 0x1, RZ, 0x3c, !PT ;  /* 0x0000000103037812 */ /* 0x000fd000078e3cff */
[----:B------:R-:W-:Y:S05]  /*1b30*/  BRA.U !UP2, `(.L_x_24) ;  /* 0xfffffff90aa47547 */ /* 0x000fea000b83ffff */
.L_x_16:
[----:B------:R-:W-:-:S09]  /*1b40*/  UISETP.NE.AND UP0, UPT, UR28, URZ, UPT ;  /* 0x000000ff1c00728c */ /* 0x000fd2000bf05270 */
[----:B------:R-:W-:Y:S05]  /*1b50*/  BRA.U UP0, `(.L_x_25) ;  /* 0x00000001006c7547 */ /* 0x000fea000b800000 */
[----:B---3--:R-:W3:Y:S01]  /*1b60*/  S2R R0, SR_CgaCtaId ;  /* 0x0000000000007919 */ /* 0x008ee20000008800 */
[----:B------:R-:W-:Y:S01]  /*1b70*/  MOV R5, 0x400 ;  /* 0x0000040000057802 */ /* 0x000fe20000000f00 */
[----:B------:R-:W-:-:S04]  /*1b80*/  IMAD.U32 R2, R3, -0x80000000, RZ ;  /* 0x8000000003027824 */ /* 0x000fc800078e00ff */
[----:B------:R-:W-:Y:S01]  /*1b90*/  IMAD.MOV.U32 R3, RZ, RZ, R2 ;  /* 0x000000ffff037224 */ /* 0x000fe200078e0002 */
[----:B---3--:R-:W-:-:S04]  /*1ba0*/  LEA R5, R0, R5, 0x18 ;  /* 0x0000000500057211 */ /* 0x008fc800078ec0ff */
[----:B------:R3:W5:Y:S03]  /*1bb0*/  SYNCS.PHASECHK.TRANS64.TRYWAIT P0, [R5+URZ+0x38], R3 ;  /* 0x00003803050075a7 */ /* 0x00076600080011ff */
[----:B-----5:R-:W-:Y:S05]  /*1bc0*/  @!P0 NANOSLEEP.SYNCS 0x989680 ;  /* 0x009896800000895d */ /* 0x020fea0003900000 */
[----:B------:R-:W5:Y:S02]  /*1bd0*/  @!P0 SYNCS.PHASECHK.TRANS64 P0, [R5+URZ+0x38], R3 ;  /* 0x00003803050085a7 */ /* 0x000f6400080010ff */
[----:B-----5:R-:W-:Y:S05]  /*1be0*/  @P0 BRA `(.L_x_25) ;  /* 0x0000000000480947 */ /* 0x020fea0003800000 */
.L_x_26:
[----:B-----5:R5:W3:Y:S02]  /*1bf0*/  SYNCS.PHASECHK.TRANS64.TRYWAIT P0, [R5+URZ+0x38], R3 ;  /* 0x00003803050075a7 */ /* 0x020ae400080011ff */
[----:B---3--:R-:W-:Y:S05]  /*1c00*/  @!P0 NANOSLEEP.SYNCS 0x989680 ;  /* 0x009896800000895d */ /* 0x008fea0003900000 */
[----:B------:R-:W3:Y:S02]  /*1c10*/  @!P0 SYNCS.PHASECHK.TRANS64 P0, [R5+URZ+0x38], R3 ;  /* 0x00003803050085a7 */ /* 0x000ee400080010ff */
[----:B---3--:R-:W-:Y:S05]  /*1c20*/  @!P0 BRA `(.L_x_26) ;  /* 0xfffffffc00f08947 */ /* 0x008fea000383ffff */
[----:B------:R-:W-:Y:S05]  /*1c30*/  BRA `(.L_x_25) ;  /* 0x0000000000347947 */ /* 0x000fea0003800000 */
.L_x_15:
[----:B------:R-:W-:-:S09]  /*1c40*/  UISETP.NE.AND UP0, UPT, UR33, URZ, UPT ;  /* 0x000000ff2100728c */ /* 0x000fd2000bf05270 */
[----:B------:R-:W-:Y:S05]  /*1c50*/  BRA.U UP0, `(.L_x_27) ;  /* 0x0000000100287547 */ /* 0x000fea000b800000 */
[----:B------:R-:W-:Y:S01]  /*1c60*/  UMOV UR5, 0x400 ;  /* 0x0000040000057882 */ /* 0x000fe20000000000 */
[----:B------:R-:W-:Y:S01]  /*1c70*/  UMOV UR4, 0x20 ;  /* 0x0000002000047882 */ /* 0x000fe20000000000 */
[----:B------:R-:W-:Y:S02]  /*1c80*/  ULEA UR5, UR12, UR5, 0x18 ;  /* 0x000000050c057291 */ /* 0x000fe4000f8ec0ff */
[----:B------:R-:W-:-:S04]  /*1c90*/  UIADD3 UR6, UPT, UPT, -UR4, 0x100000, URZ ;  /* 0x0010000004067890 */ /* 0x000fc8000fffe1ff */
[----:B------:R-:W-:Y:S02]  /*1ca0*/  USHF.L.U32 UR7, UR6, 0xb, URZ ;  /* 0x0000000b06077899 */ /* 0x000fe400080006ff */
[----:B------:R-:W-:Y:S01]  /*1cb0*/  USHF.L.U32 UR6, UR6, 0x1, URZ ;  /* 0x0000000106067899 */ /* 0x000fe200080006ff */
[----:B------:R-:W-:Y:S01]  /*1cc0*/  ELECT P0, URZ, PT ;  /* 0x0000000000ff782f */ /* 0x000fe20003800000 */
[----:B------:R-:W5:Y:S10]  /*1cd0*/  FENCE.VIEW.ASYNC.S ;  /* 0x00000000000073c6 */ /* 0x000f740000000000 */
[----:B-----5:R5:W4:Y:S01]  /*1ce0*/  SYNCS.EXCH.64 URZ, [UR5+0x40], UR6 ;  /* 0x0000400605ff75b2 */ /* 0x020b220008000100 */
[----:B------:R-:W-:Y:S01]  /*1cf0*/  NOP ;  /* 0x0000000000007918 */ /* 0x000fe20000000000 */
.L_x_27:
[----:B------:R-:W-:Y:S01]  /*1d00*/  NOP ;  /* 0x0000000000007918 */ /* 0x000fe20000000000 */
.L_x_25:
[----:B------:R-:W-:Y:S02]  /*1d10*/  UISETP.NE.AND UP0, UPT, UR33, URZ, UPT ;  /* 0x000000ff2100728c */ /* 0x000fe4000bf05270 */
[----:B------:R-:W-:-:S06]  /*1d20*/  UISETP.GT.AND UP1, UPT, UR33, 0x3, UPT ;  /* 0x000000032100788c */ /* 0x000fcc000bf24270 */
[----:B------:R-:W-:Y:S01]  /*1d30*/  PLOP3.LUT P0, PT, PT, PT, UP1, 0x80, 0x8 ;  /* 0x000000000008781c */ /* 0x000fe20003f0f018 */
[----:B------:R-:W-:-:S12]  /*1d40*/  BRA.U UP0, `(.L_x_28) ;  /* 0x00000001002c7547 */ /* 0x000fd8000b800000 */
[----:B-----5:R-:W5:Y:S01]  /*1d50*/  S2UR UR5, SR_CgaCtaId ;  /* 0x00000000000579c3 */ /* 0x020f620000008800 */
[----:B------:R-:W-:Y:S01]  /*1d60*/  UMOV UR6, 0x400 ;  /* 0x0000040000067882 */ /* 0x000fe20000000000 */
[----:B------:R-:W-:Y:S01]  /*1d70*/  UMOV UR4, 0x20 ;  /* 0x0000002000047882 */ /* 0x000fe20000000000 */
[----:B-1--4-:R-:W-:Y:S01]  /*1d80*/  ELECT P1, URZ, PT ;  /* 0x0000000000ff782f */ /* 0x012fe20003820000 */
[----:B-----5:R-:W-:Y:S02]  /*1d90*/  ULEA UR5, UR5, UR6, 0x18 ;  /* 0x0000000605057291 */ /* 0x020fe4000f8ec0ff */
[----:B------:R-:W-:-:S04]  /*1da0*/  UIADD3 UR6, UPT, UPT, -UR4, 0x100000, URZ ;  /* 0x0010000004067890 */ /* 0x000fc8000fffe1ff */
[----:B------:R-:W-:Y:S02]  /*1db0*/  USHF.L.U32 UR7, UR6, 0xb, URZ ;  /* 0x0000000b06077899 */ /* 0x000fe400080006ff */
[----:B------:R-:W-:Y:S01]  /*1dc0*/  USHF.L.U32 UR6, UR6, 0x1, URZ ;  /* 0x0000000106067899 */ /* 0x000fe200080006ff */
[----:B------:R-:W1:Y:S11]  /*1dd0*/  FENCE.VIEW.ASYNC.S ;  /* 0x00000000000073c6 */ /* 0x000e760000000000 */
[----:B-1----:R1:W4:Y:S01]  /*1de0*/  SYNCS.EXCH.64 URZ, [UR5+0x40], UR6 ;  /* 0x0000400605ff75b2 */ /* 0x0023220008000100 */
[----:B------:R-:W-:Y:S01]  /*1df0*/  NOP ;  /* 0x0000000000007918 */ /* 0x000fe20000000000 */
.L_x_28:
[----:B------:R-:W-:Y:S01]  /*1e00*/  NOP ;  /* 0x0000000000007918 */ /* 0x000fe20000000000 */
[----:B------:R-:W-:Y:S01]  /*1e10*/  @P0 NOP ;  /* 0x0000000000000918 */ /* 0x000fe20000000000 */
[----:B------:R-:W-:Y:S05]  /*1e20*/  BRA.U UP1, `(.L_x_29) ;  /* 0x00000029018c7547 */ /* 0x000fea000b800000 */
[----:B------:R-:W-:Y:S05]  /*1e30*/  BRA.U UP0, `(.L_x_30) ;  /* 0x00000001002c7547 */ /* 0x000fea000b800000 */
[----:B-1---5:R-:W1:Y:S01]  /*1e40*/  S2UR UR5, SR_CgaCtaId ;  /* 0x00000000000579c3 */ /* 0x022e620000008800 */
[----:B------:R-:W-:Y:S01]  /*1e50*/  UMOV UR6, 0x400 ;  /* 0x0000040000067882 */ /* 0x000fe20000000000 */
[----:B------:R-:W-:Y:S01]  /*1e60*/  UMOV UR4, 0x20 ;  /* 0x0000002000047882 */ /* 0x000fe20000000000 */
[----:B------:R-:W-:Y:S01]  /*1e70*/  ELECT P0, URZ, PT ;  /* 0x0000000000ff782f */ /* 0x000fe20003800000 */
[----:B-1----:R-:W-:Y:S02]  /*1e80*/  ULEA UR5, UR5, UR6, 0x18 ;  /* 0x0000000605057291 */ /* 0x002fe4000f8ec0ff */
[----:B------:R-:W-:-:S04]  /*1e90*/  UIADD3 UR6, UPT, UPT, -UR4, 0x100000, URZ ;  /* 0x0010000004067890 */ /* 0x000fc8000fffe1ff */
[----:B------:R-:W-:Y:S02]  /*1ea0*/  USHF.L.U32 UR7, UR6, 0xb, URZ ;  /* 0x0000000b06077899 */ /* 0x000fe400080006ff */
[----:B------:R-:W-:Y:S01]  /*1eb0*/  USHF.L.U32 UR6, UR6, 0x1, URZ ;  /* 0x0000000106067899 */ /* 0x000fe200080006ff */
[----:B------:R-:W1:Y:S11]  /*1ec0*/  FENCE.VIEW.ASYNC.S ;  /* 0x00000000000073c6 */ /* 0x000e760000000000 */
[----:B-1----:R1:W5:Y:S01]  /*1ed0*/  SYNCS.EXCH.64 URZ, [UR5+0x40], UR6 ;  /* 0x0000400605ff75b2 */ /* 0x0023620008000100 */
[----:B------:R-:W-:Y:S01]  /*1ee0*/  NOP ;  /* 0x0000000000007918 */ /* 0x000fe20000000000 */
.L_x_30:
[----:B------:R-:W-:Y:S01]  /*1ef0*/  NOP ;  /* 0x0000000000007918 */ /* 0x000fe20000000000 */
[----:B------:R-:W-:Y:S05]  /*1f00*/  BRA.U UP0, `(.L_x_31) ;  /* 0x00000005008c7547 */ /* 0x000fea000b800000 */
[----:B------:R-:W5:Y:S02]  /*1f10*/  S2R R6, SR_CgaCtaId ;  /* 0x0000000000067919 */ /* 0x000f640000008800 */
[----:B----45:R-:W-:Y:S01]  /*1f20*/  NOP ;  /* 0x0000000000007918 */ /* 0x030fe20000000000 */
[----:B---3--:R-:W-:Y:S02]  /*1f30*/  MOV R3, 0x40 ;  /* 0x0000004000037802 */ /* 0x008fe40000000f00 */
[----:B------:R-:W-:Y:S02]  /*1f40*/  MOV R5, 0x400 ;  /* 0x0000040000057802 */ /* 0x000fe40000000f00 */
[C---:B------:R-:W-:Y:S02]  /*1f50*/  LEA R0, R6.reuse, R3, 0x18 ;  /* 0x0000000306007211 */ /* 0x040fe400078ec0ff */
[----:B------:R-:W-:-:S04]  /*1f60*/  LEA R5, R6, R5, 0x18 ;  /* 0x0000000506057211 */ /* 0x000fc800078ec0ff */
[----:B------:R-:W3:Y:S02]  /*1f70*/  LDS.U8 R0, [R0] ;  /* 0x0000000000007984 */ /* 0x000ee40000000000 */
[----:B---3--:R-:W-:-:S13]  /*1f80*/  ISETP.NE.AND P0, PT, R0, RZ, PT ;  /* 0x000000ff0000720c */ /* 0x008fda0003f05270 */
[----:B------:R-:W-:Y:S05]  /*1f90*/  @P0 BRA `(.L_x_32) ;  /* 0x0000000400500947 */ /* 0x000fea0003800000 */
[C---:B------:R-:W-:Y:S02]  /*1fa0*/  LOP3.LUT R0, R6.reuse, 0x1, RZ, 0xc0, !PT ;  /* 0x0000000106007812 */ /* 0x040fe400078ec0ff */
[----:B------:R-:W-:Y:S02]  /*1fb0*/  LOP3.LUT R13, R6, 0x1, RZ, 0x3c, !PT ;  /* 0x00000001060d7812 */ /* 0x000fe400078e3cff */
[----:B-1----:R-:W-:-:S13]  /*1fc0*/  ISETP.NE.U32.AND P1, PT, R0, 0x1, PT ;  /* 0x000000010000780c */ /* 0x002fda0003f25070 */
[----:B------:R-:W-:Y:S05]  /*1fd0*/  @!P1 BRA `(.L_x_33) ;  /* 0x0000000000c49947 */ /* 0x000fea0003800000 */
[----:B------:R-:W-:Y:S01]  /*1fe0*/  ELECT P0, URZ, PT ;  /* 0x0000000000ff782f */ /* 0x000fe20003800000 */
[----:B------:R-:W-:-:S12]  /*1ff0*/  BSSY B0, `(.L_x_33) ;  /* 0x000002f000007945 */ /* 0x000fd80003800000 */
[----:B------:R-:W-:Y:S05]  /*2000*/  @!P0 BRA `(.L_x_34) ;  /* 0x0000000000b48947 */ /* 0x000fea0003800000 */
[----:B------:R-:W-:-:S05]  /*2010*/  UMOV UR4, 0x10 ;  /* 0x0000001000047882 */ /* 0x000fca0000000000 */
[----:B------:R-:W-:Y:S04]  /*2020*/  DEPBAR.LE SB1, 0x36 ;  /* 0x00009d800000791a */ /* 0x000fe80000000000 */
[----:B------:R-:W1:Y:S02]  /*2030*/  UTCATOMSWS.2CTA.FIND_AND_SET.ALIGN UP0, UR4, UR4 ;  /* 0x00000004000475e3 */ /* 0x000e640008200800 */
[----:B-1----:R-:W-:Y:S01]  /*2040*/  PLOP3.LUT P0, PT, PT, PT, UP0, 0x80, 0x8 ;  /* 0x000000000008781c */ /* 0x002fe20003f0f008 */
[----:B------:R-:W-:-:S03]  /*2050*/  IMAD.U32 R12, RZ, RZ, UR4 ;  /* 0x00000004ff0c7e24 */ /* 0x000fc6000f8e00ff */
[----:B------:R-:W-:-:S04]  /*2060*/  SEL R0, RZ, 0xffffffff, !P0 ;  /* 0xffffffffff007807 */ /* 0x000fc80004000000 */
[----:B------:R-:W-:-:S13]  /*2070*/  ISETP.NE.AND P0, PT, R0, RZ, PT ;  /* 0x000000ff0000720c */ /* 0x000fda0003f05270 */
[----:B------:R-:W-:Y:S05]  /*2080*/  @P0 BRA `(.L_x_35) ;  /* 0x0000000000240947 */ /* 0x000fea0003800000 */
.L_x_36:
[----:B------:R-:W-:Y:S05]  /*2090*/  NANOSLEEP 0x64 ;  /* 0x000000640000795d */ /* 0x000fea0003800000 */
[----:B------:R-:W-:-:S05]  /*20a0*/  UMOV UR4, 0x10 ;  /* 0x0000001000047882 */ /* 0x000fca0000000000 */
[----:B------:R-:W-:Y:S04]  /*20b0*/  DEPBAR.LE SB1, 0x36 ;  /* 0x00009d800000791a */ /* 0x000fe80000000000 */
[----:B------:R-:W1:Y:S02]  /*20c0*/  UTCATOMSWS.2CTA.FIND_AND_SET.ALIGN UP0, UR4, UR4 ;  /* 0x00000004000475e3 */ /* 0x000e640008200800 */
[----:B-1----:R-:W-:Y:S01]  /*20d0*/  PLOP3.LUT P0, PT, PT, PT, UP0, 0x80, 0x8 ;  /* 0x000000000008781c */ /* 0x002fe20003f0f008 */
[----:B------:R-:W-:-:S03]  /*20e0*/  IMAD.U32 R12, RZ, RZ, UR4 ;  /* 0x00000004ff0c7e24 */ /* 0x000fc6000f8e00ff */
[----:B------:R-:W-:-:S04]  /*20f0*/  SEL R0, RZ, 0xffffffff, !P0 ;  /* 0xffffffffff007807 */ /* 0x000fc80004000000 */
[----:B------:R-:W-:-:S13]  /*2100*/  ISETP.NE.AND P0, PT, R0, RZ, PT ;  /* 0x000000ff0000720c */ /* 0x000fda0003f05270 */
[----:B------:R-:W-:Y:S05]  /*2110*/  @!P0 BRA `(.L_x_36) ;  /* 0xfffffffc00dc8947 */ /* 0x000fea000383ffff */
.L_x_35:
[----:B------:R-:W-:Y:S01]  /*2120*/  MOV R11, 0x60 ;  /* 0x00000060000b7802 */ /* 0x000fe20000000f00 */
[----:B------:R-:W-:Y:S01]  /*2130*/  VIADD R2, R5, 0x48 ;  /* 0x0000004805027836 */ /* 0x000fe20000000000 */
[----:B------:R-:W-:Y:S01]  /*2140*/  MOV R3, 0x58 ;  /* 0x0000005800037802 */ /* 0x000fe20000000f00 */
[----:B------:R-:W-:Y:S01]  /*2150*/  IMAD.MOV.U32 R8, RZ, RZ, 0x4 ;  /* 0x00000004ff087424 */ /* 0x000fe200078e00ff */
[C---:B------:R-:W-:Y:S02]  /*2160*/  LEA R11, R6.reuse, R11, 0x18 ;  /* 0x0000000b060b7211 */ /* 0x040fe400078ec0ff */
[----:B------:R-:W-:-:S03]  /*2170*/  LEA R0, R6, R3, 0x18 ;  /* 0x0000000306007211 */ /* 0x000fc600078ec0ff */
[----:B------:R-:W1:Y:S02]  /*2180*/  LDS R14, [R11] ;  /* 0x000000000b0e7984 */ /* 0x000e640000000800 */
[----:B-1----:R-:W-:-:S04]  /*2190*/  IMAD.U32 R14, R14, -0x80000000, RZ ;  /* 0x800000000e0e7824 */ /* 0x002fc800078e00ff */
[----:B------:R-:W1:Y:S02]  /*21a0*/  SYNCS.PHASECHK.TRANS64.TRYWAIT P0, [R0+URZ], R14 ;  /* 0x0000000e000075a7 */ /* 0x000e6400080011ff */
[----:B-1----:R-:W-:Y:S05]  /*21b0*/  @P0 BRA `(.L_x_37) ;  /* 0x0000000000080947 */ /* 0x002fea0003800000 */
[----:B------:R-:W1:Y:S02]  /*21c0*/  SYNCS.PHASECHK.TRANS64.TRYWAIT P0, [R0+URZ], R14 ;  /* 0x0000000e000075a7 */ /* 0x000e6400080011ff */
[----:B-1----:R-:W-:Y:S05]  /*21d0*/  @!P0 BRA `(.L_x_38) ;  /* 0x0000002800288947 */ /* 0x002fea0003800000 */
.L_x_37:
[C---:B------:R-:W-:Y:S01]  /*21e0*/  PRMT R3, R13.reuse, 0x654, R0 ;  /* 0x000006540d037816 */ /* 0x040fe20000000000 */
[C---:B------:R-:W-:Y:S01]  /*21f0*/  IMAD.SHL.U32 R10, R12.reuse, 0x20, RZ ;  /* 0x000000200c0a7824 */ /* 0x040fe200078e00ff */
[----:B------:R-:W-:Y:S01]  /*2200*/  PRMT R2, R13, 0x654, R2 ;  /* 0x000006540d027816 */ /* 0x000fe20000000002 */
[----:B------:R-:W-:Y:S01]  /*2210*/  IMAD.MOV.U32 R7, RZ, RZ, 0xffff ;  /* 0x0000ffffff077424 */ /* 0x000fe200078e00ff */
[----:B------:R3:W-:Y:S01]  /*2220*/  SYNCS.ARRIVE.TRANS64.RED RZ, [R3+URZ], R8 ;  /* 0x0000000803ff79a7 */ /* 0x0007e200080004ff */
[----:B-1----:R-:W-:Y:S01]  /*2230*/  IMAD.MOV.U32 R0, RZ, RZ, 0x1 ;  /* 0x00000001ff007424 */ /* 0x002fe200078e00ff */
[----:B------:R1:W-:Y:S01]  /*2240*/  STS [R5+0x48], R10 ;  /* 0x0000480a05007388 */ /* 0x0003e20000000800 */
[----:B------:R-:W-:Y:S01]  /*2250*/  VIADD R9, R12, 0x10 ;  /* 0x000000100c097836 */ /* 0x000fe20000000000 */
[----:B------:R-:W-:Y:S02]  /*2260*/  SHF.L.U32 R7, R7, R12, RZ ;  /* 0x0000000c07077219 */ /* 0x000fe400000006ff */
[----:B------:R1:W-:Y:S02]  /*2270*/  STAS [R2.64], R12 ;  /* 0x0000000c02007dbd */ /* 0x0003e4000c0008ff */
[----:B---3--:R-:W-:-:S02]  /*2280*/  SHF.L.U32 R8, R0, R9, RZ ;  /* 0x0000000900087219 */ /* 0x008fc400000006ff */
[----:B------:R-:W-:Y:S02]  /*2290*/  MOV R9, 0x50 ;  /* 0x0000005000097802 */ /* 0x000fe40000000f00 */
[----:B------:R-:W-:Y:S02]  /*22a0*/  LOP3.LUT R7, R8, R7, RZ, 0xfc, !PT ;  /* 0x0000000708077212 */ /* 0x000fe400078efcff */
[----:B------:R-:W-:-:S05]  /*22b0*/  LEA R8, R6, R9, 0x18 ;  /* 0x0000000906087211 */ /* 0x000fca00078ec0ff */
[----:B------:R1:W-:Y:S04]  /*22c0*/  ATOMS.OR RZ, [R8], R7 ;  /* 0x0000000708ff738c */ /* 0x0003e80003000000 */
[----:B------:R1:W-:Y:S02]  /*22d0*/  ATOMS.XOR RZ, [R11], R0 ;  /* 0x000000000bff738c */ /* 0x0003e40003800000 */
.L_x_34:
[----:B--2---:R-:W-:Y:S05]  /*22e0*/  BSYNC B0 ;  /* 0x0000000000007941 */ /* 0x004fea0003800000 */
.L_x_33:
[----:B------:R-:W-:Y:S05]  /*22f0*/  @P1 BRA `(.L_x_39) ;  /* 0x0000000000881947 */ /* 0x000fea0003800000 */
[----:B------:R-:W-:Y:S05]  /*2300*/  WARPSYNC.ALL ;  /* 0x0000000000007948 */ /* 0x000fea0003800000 */
[----:B------:R-:W-:Y:S01]  /*2310*/  NOP ;  /* 0x0000000000007918 */ /* 0x000fe20000000000 */
[----:B------:R-:W-:-:S13]  /*2320*/  ELECT P0, URZ, PT ;  /* 0x0000000000ff782f */ /* 0x000fda0003800000 */
[----:B------:R-:W-:Y:S05]  /*2330*/  @!P0 BRA `(.L_x_39) ;  /* 0x0000000000788947 */ /* 0x000fea0003800000 */
[----:B-1----:R-:W-:Y:S02]  /*2340*/  MOV R3, 0x60 ;  /* 0x0000006000037802 */ /* 0x002fe40000000f00 */
[----:B------:R-:W-:Y:S02]  /*2350*/  MOV R7, 0x58 ;  /* 0x0000005800077802 */ /* 0x000fe40000000f00 */
        /* <DEDUP_REMOVED lines=8> */
.L_x_40:
[----:B------:R-:W3:Y:S01]  /*23e0*/  LDS R9, [R5+0x48] ;  /* 0x0000480005097984 */ /* 0x000ee20000000800 */
[----:B------:R-:W-:Y:S01]  /*23f0*/  IMAD.MOV.U32 R2, RZ, RZ, 0xffff ;  /* 0x0000ffffff027424 */ /* 0x000fe200078e00ff */
[----:B-1----:R-:W-:Y:S01]  /*2400*/  PRMT R8, R13, 0x654, R8 ;  /* 0x000006540d087816 */ /* 0x002fe20000000008 */
[----:B------:R-:W-:Y:S02]  /*2410*/  IMAD.MOV.U32 R0, RZ, RZ, 0x1 ;  /* 0x00000001ff007424 */ /* 0x000fe400078e00ff */
[C---:B---3--:R-:W-:Y:S01]  /*2420*/  IMAD.SHL.U32 R10, R9.reuse, 0x20, RZ ;  /* 0x00000020090a7824 */ /* 0x048fe200078e00ff */
[----:B------:R-:W-:Y:S01]  /*2430*/  SHF.L.U32 R2, R2, R9, RZ ;  /* 0x0000000902027219 */ /* 0x000fe200000006ff */
[----:B------:R-:W-:-:S03]  /*2440*/  VIADD R7, R9, 0x10 ;  /* 0x0000001009077836 */ /* 0x000fc60000000000 */
[----:B------:R3:W-:Y:S02]  /*2450*/  STS [R5+0x48], R10 ;  /* 0x0000480a05007388 */ /* 0x0007e40000000800 */
[----:B------:R-:W-:Y:S02]  /*2460*/  SHF.L.U32 R9, R0, R7, RZ ;  /* 0x0000000700097219 */ /* 0x000fe400000006ff */
[----:B------:R-:W-:Y:S02]  /*2470*/  MOV R7, 0x50 ;  /* 0x0000005000077802 */ /* 0x000fe40000000f00 */
[----:B------:R-:W-:Y:S02]  /*2480*/  LOP3.LUT R2, R9, R2, RZ, 0xfc, !PT ;  /* 0x0000000209027212 */ /* 0x000fe400078efcff */
[----:B------:R-:W-:-:S05]  /*2490*/  LEA R7, R6, R7, 0x18 ;  /* 0x0000000706077211 */ /* 0x000fca00078ec0ff */
[----:B------:R3:W-:Y:S01]  /*24a0*/  ATOMS.OR RZ, [R7], R2 ;  /* 0x0000000207ff738c */ /* 0x0007e20003000000 */
[----:B------:R3:W-:Y:S03]  /*24b0*/  SYNCS.ARRIVE.TRANS64.RED.A1T0 RZ, [R8+URZ], RZ ;  /* 0x000000ff08ff79a7 */ /* 0x0007e600081004ff */
[----:B------:R3:W-:Y:S01]  /*24c0*/  ATOMS.XOR RZ, [R3], R0 ;  /* 0x0000000003ff738c */ /* 0x0007e20003800000 */
[----:B------:R-:W-:Y:S05]  /*24d0*/  BRA `(.L_x_39) ;  /* 0x0000000000107947 */ /* 0x000fea0003800000 */
.L_x_32:
[----:B------:R-:W-:Y:S02]  /*24e0*/  MOV R0, 0xffffffff ;  /* 0xffffffff00007802 */ /* 0x000fe40000000f00 */
[----:B------:R-:W-:-:S03]  /*24f0*/  MOV R2, 0x2520 ;  /* 0x0000252000027802 */ /* 0x000fc60000000f00 */
[----:B------:R3:W-:Y:S04]  /*2500*/  STS [R5+0x48], R0 ;  /* 0x0000480005007388 */ /* 0x0007e80000000800 */
[----:B-123--:R-:W-:Y:S05]  /*2510*/  CALL.REL.NOINC `($__internal_1_$__cuda_sm10x_tcgen05_guardrail_trap_phase_invalid_during_alloc) ;  /* 0x0000002400c47944 */ /* 0x00efea0003c00000 */
.L_x_39:
[----:B------:R-:W-:Y:S05]  /*2520*/  WARPSYNC.ALL ;  /* 0x0000000000007948 */ /* 0x000fea0003800000 */
[----:B------:R-:W-:Y:S01]  /*2530*/  NOP ;  /* 0x0000000000007918 */ /* 0x000fe20000000000 */
.L_x_31:
[----:B------:R-:W5:Y:S08]  /*2540*/  S2UR UR4, SR_CgaCtaId ;  /* 0x00000000000479c3 */ /* 0x000f700000008800 */
[----:B----45:R-:W-:Y:S01]  /*2550*/  BAR.SYNC.DEFER_BLOCKING 0x2, 0xa0 ;  /* 0x0082800000007b1d */ /* 0x030fe20000010000 */
[----:B------:R-:W-:-:S07]  /*2560*/  MOV R89, 0x400 ;  /* 0x0000040000597802 */ /* 0x000fce0000000f00 */
[----:B------:R-:W4:Y:S01]  /*2570*/  S2UR UR17, SR_CTAID.Z ;  /* 0x00000000001179c3 */ /* 0x000f220000002700 */
[----:B-1-3--:R-:W-:-:S05]  /*2580*/  IMAD.U32 R0, RZ, RZ, UR4 ;  /* 0x00000004ff007e24 */ /* 0x00afca000f8e00ff */
[----:B------:R-:W-:Y:S01]  /*2590*/  LEA R89, R0, R89, 0x18 ;  /* 0x0000005900597211 */ /* 0x000fe200078ec0ff */
[----:B----4-:R-:W-:-:S04]  /*25a0*/  UISETP.GT.U32.AND UP0, UPT, UR17, 0xff, UPT ;  /* 0x000000ff1100788c */ /* 0x010fc8000bf04070 */
[----:B------:R-:W1:Y:S02]  /*25b0*/  LDS R2, [R89+0x48] ;  /* 0x0000480059027984 */ /* 0x000e640000000800 */
[----:B-1----:R-:W-:-:S03]  /*25c0*/  R2UR UR18, R2 ;  /* 0x00000000021272ca */ /* 0x002fc600000e0000 */
[----:B------:R-:W-:-:S12]  /*25d0*/  BRA.U UP0, `(.L_x_42) ;  /* 0x0000001d00707547 */ /* 0x000fd8000b800000 */
[----:B------:R-:W1:Y:S01]  /*25e0*/  LDCU.64 UR4, c[0x0][0x6c0] ;  /* 0x0000d800ff0477ac */ /* 0x000e620008000a00 */
[----:B------:R-:W-:Y:S01]  /*25f0*/  SHF.R.U32.HI R2, RZ, 0x5, R4 ;  /* 0x00000005ff027819 */ /* 0x000fe20000011604 */
[----:B------:R-:W-:Y:S01]  /*2600*/  IMAD.SHL.U32 R7, R4, 0x40, RZ ;  /* 0x0000004004077824 */ /* 0x000fe200078e00ff */
[----:B------:R-:W-:Y:S01]  /*2610*/  ISETP.NE.AND P0, PT, R0, UR30, PT ;  /* 0x0000001e00007c0c */ /* 0x000fe2000bf05270 */
[----:B------:R-:W-:Y:S01]  /*2620*/  USHF.R.U32.HI UR9, URZ, 0x1, UR31 ;  /* 0x00000001ff097899 */ /* 0x000fe2000801161f */
[----:B------:R-:W-:Y:S01]  /*2630*/  R2UR UR33, R2 ;  /* 0x00000000022172ca */ /* 0x000fe200000e0000 */
[----:B------:R-:W3:Y:S01]  /*2640*/  LDCU UR11, c[0x0][0x374] ;  /* 0x00006e80ff0b77ac */ /* 0x000ee20008000800 */
[----:B------:R-:W-:Y:S01]  /*2650*/  ISETP.LT.AND P0, PT, R0, RZ, P0 ;  /* 0x000000ff0000720c */ /* 0x000fe20000701270 */
[----:B------:R-:W-:Y:S01]  /*2660*/  IMAD.SHL.U32 R5, R4, 0x80, RZ ;  /* 0x0000008004057824 */ /* 0x000fe200078e00ff */
[----:B------:R-:W-:Y:S01]  /*2670*/  LOP3.LUT R7, R7, 0x7c0, RZ, 0xc0, !PT ;  /* 0x000007c007077812 */ /* 0x000fe200078ec0ff */
[----:B------:R-:W3:Y:S01]  /*2680*/  LDCU UR10, c[0x0][0x370] ;  /* 0x00006e00ff0a77ac */ /* 0x000ee20008000800 */
[----:B------:R-:W-:-:S02]  /*2690*/  VIADD R78, R89, 0x38 ;  /* 0x00000038594e7836 */ /* 0x000fc40000000000 */
[----:B------:R-:W-:Y:S01]  /*26a0*/  LOP3.LUT R5, R5, 0xf80, RZ, 0xc0, !PT ;  /* 0x00000f8005057812 */ /* 0x000fe200078ec0ff */
[----:B------:R-:W-:Y:S01]  /*26b0*/  IMAD.MOV.U32 R80, RZ, RZ, RZ ;  /* 0x000000ffff507224 */ /* 0x000fe200078e00ff */
[----:B-1----:R-:W-:-:S03]  /*26c0*/  UIMAD.WIDE.U32 UR6, UR17, UR5, URZ ;  /* 0x00000005110672a5 */ /* 0x002fc6000f8e00ff */
[----:B------:R-:W-:Y:S01]  /*26d0*/  IMAD.U32 R2, RZ, RZ, UR33 ;  /* 0x00000021ff027e24 */ /* 0x000fe2000f8e00ff */
[----:B------:R-:W-:Y:S02]  /*26e0*/  ULEA UR12, UR33, UR18, 0x15 ;  /* 0x00000012210c7291 */ /* 0x000fe4000f8ea8ff */
[----:B------:R-:W-:Y:S01]  /*26f0*/  UIADD3 UR5, UPT, UPT, UR17, -UR7, URZ ;  /* 0x8000000711057290 */ /* 0x000fe2000fffe0ff */
[C---:B------:R-:W-:Y:S02]  /*2700*/  IMAD R0, R2.reuse, 0x800, R7 ;  /* 0x0000080002007824 */ /* 0x040fe400078e0207 */
[----:B------:R-:W-:Y:S01]  /*2710*/  IMAD R2, R2, 0x1000, R5 ;  /* 0x0000100002027824 */ /* 0x000fe200078e0205 */
[----:B------:R-:W-:Y:S01]  /*2720*/  USHF.R.U32.HI UR5, URZ, UR23, UR5 ;  /* 0x00000017ff057299 */ /* 0x000fe20008011605 */
[C---:B------:R-:W-:Y:S01]  /*2730*/  IMAD.IADD R0, R89.reuse, 0x1, R0 ;  /* 0x0000000159007824 */ /* 0x040fe200078e0200 */
[----:B---3--:R-:W-:Y:S01]  /*2740*/  UIMAD UR10, UR11, UR10, URZ ;  /* 0x0000000a0b0a72a4 */ /* 0x008fe2000f8e02ff */
[----:B------:R-:W-:Y:S01]  /*2750*/  IMAD.IADD R89, R89, 0x1, R2 ;  /* 0x0000000159597824 */ /* 0x000fe200078e0202 */
[----:B------:R-:W1:Y:S01]  /*2760*/  LDCU UR6, c[0x0][0x6d0] ;  /* 0x0000da00ff0677ac */ /* 0x000e620008000800 */
[----:B------:R-:W-:-:S02]  /*2770*/  VIADD R2, R0, 0x420 ;  /* 0x0000042000027836 */ /* 0x000fc40000000000 */
[----:B------:R-:W-:Y:S01]  /*2780*/  VIADD R5, R0, 0x430 ;  /* 0x0000043000057836 */ /* 0x000fe20000000000 */
[----:B------:R-:W-:Y:S02]  /*2790*/  UIADD3 UR5, UPT, UPT, UR7, UR5, URZ ;  /* 0x0000000507057290 */ /* 0x000fe4000fffe0ff */
[----:B------:R-:W-:Y:S01]  /*27a0*/  SHF.R.U32.HI R87, RZ, 0x3, R2 ;  /* 0x00000003ff577819 */ /* 0x000fe20000011602 */
[----:B------:R-:W-:Y:S01]  /*27b0*/  UMOV UR11, URZ ;  /* 0x000000ff000b7c82 */ /* 0x000fe20008000000 */
[----:B--2---:R-:W-:Y:S01]  /*27c0*/  USHF.R.U32.HI UR8, URZ, UR22, UR5 ;  /* 0x00000016ff087299 */ /* 0x004fe20008011605 */
[----:B------:R-:W-:Y:S02]  /*27d0*/  SHF.R.U32.HI R88, RZ, 0x3, R5 ;  /* 0x00000003ff587819 */ /* 0x000fe40000011605 */
[----:B------:R-:W-:Y:S01]  /*27e0*/  LOP3.LUT R87, R2, 0x30, R87, 0x78, !PT ;  /* 0x0000003002577812 */ /* 0x000fe200078e7857 */
[----:B------:R-:W-:Y:S01]  /*27f0*/  UIADD3 UR8, UPT, UPT, -UR8, URZ, URZ ;  /* 0x000000ff08087290 */ /* 0x000fe2000fffe1ff */
[----:B------:R-:W-:Y:S01]  /*2800*/  VIADD R2, R89, 0x8420 ;  /* 0x0000842059027836 */ /* 0x000fe20000000000 */
[----:B------:R-:W-:-:S02]  /*2810*/  LOP3.LUT R88, R5, 0x30, R88, 0x78, !PT ;  /* 0x0000003005587812 */ /* 0x000fc400078e7858 */
[----:B------:R-:W-:Y:S01]  /*2820*/  UIMAD UR8, UR4, UR8, UR17 ;  /* 0x00000008040872a4 */ /* 0x000fe2000f8e0211 */
[----:B------:R-:W2:Y:S01]  /*2830*/  LDCU.64 UR4, c[0x0][0x6d8] ;  /* 0x0000db00ff0477ac */ /* 0x000ea20008000a00 */
[----:B------:R-:W-:Y:S02]  /*2840*/  SHF.R.U32.HI R83, RZ, 0x3, R2 ;  /* 0x00000003ff537819 */ /* 0x000fe40000011602 */
[----:B-1----:R-:W-:Y:S02]  /*2850*/  UIMAD.WIDE.U32 UR6, UR8, UR6, URZ ;  /* 0x00000006080672a5 */ /* 0x002fe4000f8e00ff */
[----:B------:R-:W-:Y:S02]  /*2860*/  LOP3.LUT R83, R2, 0x70, R83, 0x78, !PT ;  /* 0x0000007002537812 */ /* 0x000fe400078e7853 */
[----:B------:R-:W-:-:S04]  /*2870*/  UIADD3 UR6, UPT, UPT, UR8, -UR7, URZ ;  /* 0x8000000708067290 */ /* 0x000fc8000fffe0ff */
[----:B------:R-:W-:-:S04]  /*2880*/  USHF.R.U32.HI UR6, URZ, UR21, UR6 ;  /* 0x00000015ff067299 */ /* 0x000fc80008011606 */
[----:B------:R-:W-:-:S04]  /*2890*/  UIADD3 UR6, UPT, UPT, UR7, UR6, URZ ;  /* 0x0000000607067290 */ /* 0x000fc8000fffe0ff */
[----:B------:R-:W-:-:S04]  /*28a0*/  USHF.R.U32.HI UR6, URZ, UR15, UR6 ;  /* 0x0000000fff067299 */ /* 0x000fc80008011606 */
[----:B--2---:R-:W-:Y:S02]  /*28b0*/  UIMAD.WIDE.U32 UR24, UR6, UR5, URZ ;  /* 0x00000005061872a5 */ /* 0x004fe4000f8e00ff */
[----:B------:R-:W-:-:S05]  /*28c0*/  UIADD3 UR5, UPT, UPT, UR9, -0x1, URZ ;  /* 0xffffffff09057890 */ /* 0x000fca000fffe0ff */
[----:B------:R-:W-:Y:S01]  /*28d0*/  UMOV UR19, UR25 ;  /* 0x0000001900137c82 */ /* 0x000fe20008000000 */
[----:B------:R-:W-:Y:S01]  /*28e0*/  IMAD.U32 R3, RZ, RZ, UR5 ;  /* 0x00000005ff037e24 */ /* 0x000fe2000f8e00ff */
[----:B------:R-:W-:Y:S01]  /*28f0*/  UIADD3 UR7, UPT, UPT, UR6, -UR19, URZ ;  /* 0x8000001306077290 */ /* 0x000fe2000fffe0ff */
[----:B------:R-:W-:Y:S01]  /*2900*/  @!P0 IMAD R3, RZ, RZ, UR9 ;  /* 0x00000009ff038e24 */ /* 0x000fe2000f8e02ff */
[----:B------:R-:W1:Y:S03]  /*2910*/  LDCU.64 UR24, c[0x0][0x348] ;  /* 0x00006900ff1877ac */ /* 0x000e660008000a00 */
[----:B------:R-:W-:Y:S01]  /*2920*/  IMAD.IADD R3, R3, 0x1, R3 ;  /* 0x0000000103037824 */ /* 0x000fe200078e0203 */
[----:B------:R-:W-:-:S04]  /*2930*/  USHF.R.U32.HI UR7, URZ, UR14, UR7 ;  /* 0x0000000eff077299 */ /* 0x000fc80008011607 */
[----:B------:R-:W-:Y:S01]  /*2940*/  UIADD3 UR7, UPT, UPT, UR19, UR7, URZ ;  /* 0x0000000713077290 */ /* 0x000fe2000fffe0ff */
[----:B------:R-:W-:Y:S01]  /*2950*/  PRMT R78, R3, 0x654, R78 ;  /* 0x00000654034e7816 */ /* 0x000fe2000000004e */
[C---:B------:R-:W-:Y:S02]  /*2960*/  VIADD R3, R0.reuse, 0x410 ;  /* 0x0000041000037836 */ /* 0x040fe40000000000 */
[----:B------:R-:W-:Y:S01]  /*2970*/  USHF.R.U32.HI UR5, URZ, UR13, UR7 ;  /* 0x0000000dff057299 */ /* 0x000fe20008011607 */
[----:B------:R-:W-:Y:S02]  /*2980*/  VIADD R0, R0, 0x400 ;  /* 0x0000040000007836 */ /* 0x000fe40000000000 */
[----:B------:R-:W-:Y:S01]  /*2990*/  SHF.R.U32.HI R86, RZ, 0x3, R3 ;  /* 0x00000003ff567819 */ /* 0x000fe20000011603 */
[----:B------:R-:W-:Y:S02]  /*29a0*/  UIADD3 UR5, UPT, UPT, -UR5, URZ, URZ ;  /* 0x000000ff05057290 */ /* 0x000fe4000fffe1ff */
[----:B------:R-:W-:Y:S01]  /*29b0*/  SHF.R.U32.HI R85, RZ, 0x3, R0 ;  /* 0x00000003ff557819 */ /* 0x000fe20000011600 */
[----:B------:R-:W2:Y:S01]  /*29c0*/  LDCU UR7, c[0x0][0x378] ;  /* 0x00006f00ff0777ac */ /* 0x000ea20008000800 */
[----:B------:R-:W-:Y:S01]  /*29d0*/  LOP3.LUT R86, R3, 0x30, R86, 0x78, !PT ;  /* 0x0000003003567812 */ /* 0x000fe200078e7856 */
[----:B------:R-:W-:Y:S01]  /*29e0*/  VIADD R3, R89, 0x8430 ;  /* 0x0000843059037836 */ /* 0x000fe20000000000 */
[----:B------:R-:W-:Y:S01]  /*29f0*/  LOP3.LUT R85, R0, 0x30, R85, 0x78, !PT ;  /* 0x0000003000557812 */ /* 0x000fe200078e7855 */
[----:B------:R-:W-:-:S02]  /*2a00*/  UIMAD UR9, UR4, UR5, UR6 ;  /* 0x00000005040972a4 */ /* 0x000fc4000f8e0206 */
[----:B------:R-:W-:Y:S01]  /*2a10*/  UIADD3 UR6, UPT, UPT, -UR6, URZ, URZ ;  /* 0x000000ff06067290 */ /* 0x000fe2000fffe1ff */
[----:B------:R-:W-:Y:S01]  /*2a20*/  SHF.R.U32.HI R84, RZ, 0x3, R3 ;  /* 0x00000003ff547819 */ /* 0x000fe20000011603 */
[----:B------:R-:W3:Y:S03]  /*2a30*/  LDCU UR5, c[0x0][0x6cc] ;  /* 0x0000d980ff0577ac */ /* 0x000ee60008000800 */
[----:B------:R-:W-:Y:S01]  /*2a40*/  LOP3.LUT R84, R3, 0x70, R84, 0x78, !PT ;  /* 0x0000007003547812 */ /* 0x000fe200078e7854 */
[C---:B------:R-:W-:Y:S02]  /*2a50*/  VIADD R3, R89.reuse, 0x8410 ;  /* 0x0000841059037836 */ /* 0x040fe40000000000 */
[----:B------:R-:W-:-:S03]  /*2a60*/  VIADD R89, R89, 0x8400 ;  /* 0x0000840059597836 */ /* 0x000fc60000000000 */
[----:B------:R-:W-:Y:S01]  /*2a70*/  SHF.R.U32.HI R82, RZ, 0x3, R3 ;  /* 0x00000003ff527819 */ /* 0x000fe20000011603 */
[----:B--2---:R-:W-:Y:S01]  /*2a80*/  UIMAD UR16, UR10, UR7, URZ ;  /* 0x000000070a1072a4 */ /* 0x004fe2000f8e02ff */
[----:B------:R-:W2:Y:S01]  /*2a90*/  S2UR UR7, SR_CgaCtaId ;  /* 0x00000000000779c3 */ /* 0x000ea20000008800 */
[----:B------:R-:W-:Y:S02]  /*2aa0*/  SHF.R.U32.HI R0, RZ, 0x3, R89 ;  /* 0x00000003ff007819 */ /* 0x000fe40000011659 */
[----:B------:R-:W-:Y:S01]  /*2ab0*/  ULEA.HI UR16, UR16, UR16, URZ, 0x1 ;  /* 0x0000001010107291 */ /* 0x000fe2000f8f08ff */
[----:B------:R-:W-:Y:S02]  /*2ac0*/  LOP3.LUT R82, R3, 0x70, R82, 0x78, !PT ;  /* 0x0000007003527812 */ /* 0x000fe400078e7852 */
[----:B------:R-:W-:Y:S01]  /*2ad0*/  LOP3.LUT R81, R89, 0x70, R0, 0x78, !PT ;  /* 0x0000007059517812 */ /* 0x000fe200078e7800 */
[----:B------:R-:W-:Y:S02]  /*2ae0*/  USHF.R.S32.HI UR16, URZ, 0x1, UR16 ;  /* 0x00000001ff107899 */ /* 0x000fe40008011410 */
[----:B-1-3--:R-:W-:-:S12]  /*2af0*/  UIMAD UR5, UR5, UR6, UR8 ;  /* 0x00000006050572a4 */ /* 0x00afd8000f8e0208 */
.L_x_47:
[----:B--2---:R-:W-:Y:S01]  /*2b00*/  IMAD.U32 R0, RZ, RZ, UR7 ;  /* 0x00000007ff007e24 */ /* 0x004fe2000f8e00ff */
[----:B------:R-:W-:Y:S01]  /*2b10*/  MOV R2, 0x400 ;  /* 0x0000040000027802 */ /* 0x000fe20000000f00 */
[----:B------:R-:W-:Y:S01]  /*2b20*/  IMAD.U32 R4, R80, -0x80000000, RZ ;  /* 0x8000000050047824 */ /* 0x000fe200078e00ff */
[----:B------:R-:W-:Y:S01]  /*2b30*/  UIADD3 UR8, UPT, UPT, UR5, UR5, URZ ;  /* 0x0000000505087290 */ /* 0x000fe2000fffe0ff */
[----:B------:R-:W1:Y:S01]  /*2b40*/  S2UR UR19, SR_CgaCtaId ;  /* 0x00000000001379c3 */ /* 0x000e620000008800 */
[----:B------:R-:W-:Y:S01]  /*2b50*/  R2UR UR6, R2 ;  /* 0x00000000020672ca */ /* 0x000fe200000e0000 */
[----:B------:R-:W-:Y:S01]  /*2b60*/  UIADD3 UR34, UP0, UPT, UR24, 0x240, URZ ;  /* 0x0000024018227890 */ /* 0x000fe2000ff1e0ff */
[----:B------:R-:W-:Y:S01]  /*2b70*/  R2UR UR4, R0 ;  /* 0x00000000000472ca */ /* 0x000fe200000e0000 */
[----:B------:R-:W-:Y:S02]  /*2b80*/  ULOP3.LUT UR5, UR8, UR32, URZ, 0xfc, !UPT ;  /* 0x0000002008057292 */ /* 0x000fe4000f8efcff */
[----:B------:R-:W-:-:S02]  /*2b90*/  UIADD3 UR36, UP1, UPT, UR24, 0x2c0, URZ ;  /* 0x000002c018247890 */ /* 0x000fc4000ff3e0ff */
[----:B------:R-:W-:Y:S02]  /*2ba0*/  ULEA.HI UR8, UR8, UR5, URZ, 0x1 ;  /* 0x0000000508087291 */ /* 0x000fe4000f8f08ff */
[----:B------:R-:W-:Y:S02]  /*2bb0*/  UIADD3.X UR35, UPT, UPT, URZ, UR25, URZ, UP0, !UPT ;  /* 0x00000019ff237290 */ /* 0x000fe400087fe4ff */
[----:B------:R-:W-:Y:S02]  /*2bc0*/  ULOP3.LUT UR10, UR8, 0xfffffffe, URZ, 0xc0, !UPT ;  /* 0xfffffffe080a7892 */ /* 0x000fe4000f8ec0ff */
[----:B------:R-:W-:Y:S02]  /*2bd0*/  USHF.R.U32.HI UR8, URZ, 0x1, UR8 ;  /* 0x00000001ff087899 */ /* 0x000fe40008011608 */
[----:B------:R-:W-:Y:S02]  /*2be0*/  ULEA UR4, UR4, UR6, 0x18 ;  /* 0x0000000604047291 */ /* 0x000fe4000f8ec0ff */
[----:B------:R-:W-:-:S02]  /*2bf0*/  UISETP.NE.AND UP2, UPT, UR5, UR10, UPT ;  /* 0x0000000a0500728c */ /* 0x000fc4000bf45270 */
[----:B------:R-:W-:Y:S02]  /*2c00*/  UIADD3 UR10, UPT, UPT, UR8, -0x1, URZ ;  /* 0xffffffff080a7890 */ /* 0x000fe4000fffe0ff */
[----:B------:R-:W-:Y:S02]  /*2c10*/  UISETP.LT.AND UP2, UPT, UR5, URZ, UP2 ;  /* 0x000000ff0500728c */ /* 0x000fe40009741270 */
[----:B------:R-:W-:Y:S01]  /*2c20*/  USHF.L.U32 UR5, UR9, 0x7, URZ ;  /* 0x0000000709057899 */ /* 0x000fe200080006ff */
[----:B------:R-:W2:Y:S01]  /*2c30*/  SYNCS.PHASECHK.TRANS64.TRYWAIT P0, [UR4+0x30], R4 ;  /* 0x00003004ff0075a7 */ /* 0x000ea20008001104 */
[----:B------:R-:W-:Y:S01]  /*2c40*/  USHF.L.U32 UR6, UR11, 0x3, URZ ;  /* 0x000000030b067899 */ /* 0x000fe200080006ff */
[----:B------:R-:W3:Y:S01]  /*2c50*/  LDCU UR20, c[0x0][0x6e4] ;  /* 0x0000dc80ff1477ac */ /* 0x000ee20008000800 */
[----:B------:R-:W-:-:S05]  /*2c60*/  USHF.L.U32 UR9, UR9, 0x8, URZ ;  /* 0x0000000809097899 */ /* 0x000fca00080006ff */
[----:B------:R-:W-:Y:S02]  /*2c70*/  @!UP2 UIADD3 UR10, UPT, UPT, UR8, URZ, URZ ;  /* 0x000000ff080aa290 */ /* 0x000fe4000fffe0ff */
[----:B------:R-:W-:Y:S02]  /*2c80*/  UIADD3.X UR37, UPT, UPT, URZ, UR25, URZ, UP1, !UPT ;  /* 0x00000019ff257290 */ /* 0x000fe40008ffe4ff */
[----:B------:R-:W-:Y:S02]  /*2c90*/  UIADD3 UR8, UPT, UPT, UR4, 0x8400, URZ ;  /* 0x0000840004087890 */ /* 0x000fe4000fffe0ff */
[----:B------:R-:W-:Y:S02]  /*2ca0*/  ULEA UR10, UR10, UR29, 0x8 ;  /* 0x0000001d0a0a7291 */ /* 0x000fe4000f8e40ff */
[----:B------:R-:W-:Y:S01]  /*2cb0*/  UISETP.NE.AND UP0, UPT, UR33, URZ, UPT ;  /* 0x000000ff2100728c */ /* 0x000fe2000bf05270 */
[----:B-123--:R-:W-:Y:S10]  /*2cc0*/  @!P0 BRA `(.L_x_43) ;  /* 0x0000001c009c8947 */ /* 0x00eff40003800000 */
.L_x_62:
[----:B------:R-:W-:Y:S01]  /*2cd0*/  MOV R79, UR6 ;  /* 0x00000006004f7c02 */ /* 0x000fe20008000f00 */
[----:B------:R-:W-:Y:S01]  /*2ce0*/  UMOV UR27, URZ ;  /* 0x000000ff001b7c82 */ /* 0x000fe20008000000 */
[----:B------:R-:W-:-:S05]  /*2cf0*/  UMOV UR26, UR12 ;  /* 0x0000000c001a7c82 */ /* 0x000fca0008000000 */
.L_x_46:
[----:B-1----:R-:W2:Y:S01]  /*2d00*/  LDTM.x32 R16, tmem[UR26] ;  /* 0x0000001a001079ee */ /* 0x002ea200082c0000 */
[----:B------:R-:W-:-:S04]  /*2d10*/  SHF.R.S32.HI R4, RZ, 0x1f, R79 ;  /* 0x0000001fff047819 */ /* 0x000fc8000001144f */
[----:B------:R-:W-:-:S04]  /*2d20*/  LEA.HI R4, R4, R79, RZ, 0x2 ;  /* 0x0000004f04047211 */ /* 0x000fc800078f10ff */
[----:B------:R-:W-:-:S04]  /*2d30*/  LOP3.LUT R4, R4, 0xfffffffc, RZ, 0xc0, !PT ;  /* 0xfffffffc04047812 */ /* 0x000fc800078ec0ff */
[----:B------:R-:W-:-:S04]  /*2d40*/  IADD3 R90, PT, PT, -R4, R79, RZ ;  /* 0x0000004f045a7210 */ /* 0x000fc80007ffe1ff */
[C---:B------:R-:W-:Y:S02]  /*2d50*/  LEA R92, R90.reuse, R81, 0xe ;  /* 0x000000515a5c7211 */ /* 0x040fe400078e70ff */
[----:B------:R-:W-:Y:S01]  /*2d60*/  LEA R91, R90, R82, 0xe ;  /* 0x000000525a5b7211 */ /* 0x000fe200078e70ff */
[----:B--2---:R-:W-:Y:S01]  /*2d70*/  FMUL R3, R17, UR20 ;  /* 0x0000001411037c20 */ /* 0x004fe20008400000 */
[----:B-1----:R-:W-:Y:S01]  /*2d80*/  FMUL R2, R16, UR20 ;  /* 0x0000001410027c20 */ /* 0x002fe20008400000 */
[----:B------:R-:W-:Y:S01]  /*2d90*/  FMUL R49, R19, UR20 ;  /* 0x0000001413317c20 */ /* 0x000fe20008400000 */
        /* <DEDUP_REMOVED lines=17> */
[----:B------:R-:W-:Y:S01]  /*2eb0*/  F2FP.BF16.F32.PACK_AB R71, R53, R52 ;  /* 0x000000343547723e */ /* 0x000fe200000010ff */
[----:B------:R-:W1:Y:S01]  /*2ec0*/  LDTM.x32 R4, tmem[UR26+0x20] ;  /* 0x0000201a000479ee */ /* 0x000e6200082c0000 */
[----:B------:R-:W-:Y:S01]  /*2ed0*/  F2FP.BF16.F32.PACK_AB R70, R51, R50 ;  /* 0x000000323346723e */ /* 0x000fe200000010ff */
[----:B------:R-:W-:Y:S01]  /*2ee0*/  FMUL R75, R37, UR20 ;  /* 0x00000014254b7c20 */ /* 0x000fe20008400000 */
[----:B------:R-:W-:Y:S01]  /*2ef0*/  F2FP.BF16.F32.PACK_AB R69, R49, R48 ;  /* 0x000000303145723e */ /* 0x000fe200000010ff */
[----:B------:R-:W-:Y:S01]  /*2f00*/  FMUL R74, R36, UR20 ;  /* 0x00000014244a7c20 */ /* 0x000fe20008400000 */
[----:B------:R-:W-:Y:S01]  /*2f10*/  F2FP.BF16.F32.PACK_AB R68, R3, R2 ;  /* 0x000000020344723e */ /* 0x000fe200000010ff */
[----:B------:R-:W-:Y:S01]  /*2f20*/  FMUL R77, R39, UR20 ;  /* 0x00000014274d7c20 */ /* 0x000fe20008400000 */
[----:B------:R-:W-:Y:S01]  /*2f30*/  F2FP.BF16.F32.PACK_AB R67, R61, R60 ;  /* 0x0000003c3d43723e */ /* 0x000fe200000010ff */
[----:B------:R-:W-:Y:S01]  /*2f40*/  FMUL R76, R38, UR20 ;  /* 0x00000014264c7c20 */ /* 0x000fe20008400000 */
[----:B------:R-:W-:Y:S01]  /*2f50*/  F2FP.BF16.F32.PACK_AB R66, R59, R58 ;  /* 0x0000003a3b42723e */ /* 0x000fe200000010ff */
[----:B------:R2:W-:Y:S01]  /*2f60*/  STS.128 [R92], R68 ;  /* 0x000000445c007388 */ /* 0x0005e20000000c00 */
[----:B------:R-:W-:Y:S01]  /*2f70*/  F2FP.BF16.F32.PACK_AB R65, R57, R56 ;  /* 0x000000383941723e */ /* 0x000fe200000010ff */
[----:B------:R-:W-:Y:S01]  /*2f80*/  FMUL R45, R45, UR20 ;  /* 0x000000142d2d7c20 */ /* 0x000fe20008400000 */
[----:B------:R-:W-:Y:S01]  /*2f90*/  F2FP.BF16.F32.PACK_AB R64, R55, R54 ;  /* 0x000000363740723e */ /* 0x000fe200000010ff */
[----:B------:R-:W-:Y:S01]  /*2fa0*/  FMUL R47, R47, UR20 ;  /* 0x000000142f2f7c20 */ /* 0x000fe20008400000 */
[----:B------:R-:W-:Y:S01]  /*2fb0*/  FMUL R46, R46, UR20 ;  /* 0x000000142e2e7c20 */ /* 0x000fe20008400000 */
[----:B------:R-:W-:Y:S01]  /*2fc0*/  FMUL R44, R44, UR20 ;  /* 0x000000142c2c7c20 */ /* 0x000fe20008400000 */
[----:B------:R-:W-:Y:S01]  /*2fd0*/  F2FP.BF16.F32.PACK_AB R39, R77, R76 ;  /* 0x0000004c4d27723e */ /* 0x000fe200000010ff */
[----:B------:R3:W-:Y:S01]  /*2fe0*/  STS.128 [R91], R64 ;  /* 0x000000405b007388 */ /* 0x0007e20000000c00 */
[----:B------:R-:W-:-:S02]  /*2ff0*/  F2FP.BF16.F32.PACK_AB R38, R75, R74 ;  /* 0x0000004a4b26723e */ /* 0x000fc400000010ff */
[----:B------:R-:W-:Y:S02]  /*3000*/  F2FP.BF16.F32.PACK_AB R37, R73, R72 ;  /* 0x000000484925723e */ /* 0x000fe400000010ff */
[----:B------:R-:W-:Y:S01]  /*3010*/  F2FP.BF16.F32.PACK_AB R36, R63, R62 ;  /* 0x0000003e3f24723e */ /* 0x000fe200000010ff */
        /* <DEDUP_REMOVED lines=17> */
[----:B--2---:R-:W-:Y:S01]  /*3130*/  FMUL R71, R41, UR20 ;  /* 0x0000001429477c20 */ /* 0x004fe20008400000 */
[----:B------:R-:W-:Y:S01]  /*3140*/  FMUL R69, R43, UR20 ;  /* 0x000000142b457c20 */ /* 0x000fe20008400000 */
[----:B------:R-:W-:Y:S01]  /*3150*/  FMUL R68, R42, UR20 ;  /* 0x000000142a447c20 */ /* 0x000fe20008400000 */
[----:B------:R-:W-:Y:S01]  /*3160*/  FMUL R70, R40, UR20 ;  /* 0x0000001428467c20 */ /* 0x000fe20008400000 */
[----:B------:R-:W-:Y:S01]  /*3170*/  F2FP.BF16.F32.PACK_AB R43, R47, R46 ;  /* 0x0000002e2f2b723e */ /* 0x000fe200000010ff */
[----:B------:R-:W-:Y:S01]  /*3180*/  FMUL R28, R28, UR20 ;  /* 0x000000141c1c7c20 */ /* 0x000fe20008400000 */
[----:B------:R-:W-:Y:S01]  /*3190*/  F2FP.BF16.F32.PACK_AB R42, R45, R44 ;  /* 0x0000002c2d2a723e */ /* 0x000fe200000010ff */
[----:B------:R-:W-:Y:S01]  /*31a0*/  FMUL R31, R31, UR20 ;  /* 0x000000141f1f7c20 */ /* 0x000fe20008400000 */
[C---:B---3--:R-:W-:Y:S01]  /*31b0*/  LEA R66, R90.reuse, R83, 0xe ;  /* 0x000000535a427211 */ /* 0x048fe200078e70ff */
[----:B------:R-:W-:Y:S01]  /*31c0*/  FMUL R67, R7, UR20 ;  /* 0x0000001407437c20 */ /* 0x000fe20008400000 */
[----:B------:R-:W-:Y:S01]  /*31d0*/  F2FP.BF16.F32.PACK_AB R41, R69, R68 ;  /* 0x000000444529723e */ /* 0x000fe200000010ff */
[----:B------:R-:W-:Y:S01]  /*31e0*/  FMUL R65, R5, UR20 ;  /* 0x0000001405417c20 */ /* 0x000fe20008400000 */
[----:B------:R-:W-:Y:S01]  /*31f0*/  F2FP.BF16.F32.PACK_AB R40, R71, R70 ;  /* 0x000000464728723e */ /* 0x000fe200000010ff */
[----:B------:R1:W-:Y:S01]  /*3200*/  STS.128 [R66], R36 ;  /* 0x0000002442007388 */ /* 0x0003e20000000c00 */
[----:B------:R-:W-:Y:S01]  /*3210*/  LEA R92, R90, R84, 0xe ;  /* 0x000000545a5c7211 */ /* 0x000fe200078e70ff */
[----:B------:R-:W-:Y:S01]  /*3220*/  FMUL R64, R4, UR20 ;  /* 0x0000001404407c20 */ /* 0x000fe20008400000 */
[----:B------:R-:W-:Y:S01]  /*3230*/  LEA R91, R90, R89, 0xe ;  /* 0x000000595a5b7211 */ /* 0x000fe200078e70ff */
[----:B------:R-:W-:Y:S01]  /*3240*/  FMUL R30, R30, UR20 ;  /* 0x000000141e1e7c20 */ /* 0x000fe20008400000 */
[----:B------:R-:W-:Y:S01]  /*3250*/  F2FP.BF16.F32.PACK_AB R7, R11, R10 ;  /* 0x0000000a0b07723e */ /* 0x000fe200000010ff */
[----:B------:R2:W-:Y:S01]  /*3260*/  STS.128 [R92], R40 ;  /* 0x000000285c007388 */ /* 0x0005e20000000c00 */
[----:B------:R-:W-:Y:S01]  /*3270*/  F2FP.BF16.F32.PACK_AB R4, R65, R64 ;  /* 0x000000404104723e */ /* 0x000fe200000010ff */
[----:B------:R-:W-:Y:S01]  /*3280*/  FMUL R33, R33, UR20 ;  /* 0x0000001421217c20 */ /* 0x000fe20008400000 */
[----:B------:R-:W-:Y:S01]  /*3290*/  FMUL R32, R32, UR20 ;  /* 0x0000001420207c20 */ /* 0x000fe20008400000 */
[----:B-1----:R-:W-:Y:S01]  /*32a0*/  FMUL R66, R6, UR20 ;  /* 0x0000001406427c20 */ /* 0x002fe20008400000 */
[----:B------:R-:W-:Y:S01]  /*32b0*/  IADD3 R38, PT, PT, R91, 0x40, RZ ;  /* 0x000000405b267810 */ /* 0x000fe20007ffe0ff */
[----:B------:R-:W-:Y:S01]  /*32c0*/  FMUL2 R36, R64.F32x2.HI_LO, -1.4426950216293334961 ;  /* 0xbfb8aa3b4024784a */ /* 0x000fe20001000000 */
[----:B------:R-:W-:-:S02]  /*32d0*/  F2FP.BF16.F32.PACK_AB R6, R9, R8 ;  /* 0x000000080906723e */ /* 0x000fc400000010ff */
[----:B------:R-:W-:Y:S01]  /*32e0*/  SHF.R.U32.HI R5, RZ, 0x3, R38 ;  /* 0x00000003ff057819 */ /* 0x000fe20000011626 */
[----:B--2---:R-:W-:Y:S02]  /*32f0*/  FMUL2 R92, R66.F32x2.HI_LO, -1.4426950216293334961 ;  /* 0xbfb8aa3b425c784a */ /* 0x004fe40001000000 */
[----:B------:R-:W-:Y:S01]  /*3300*/  FMUL2 R40, R10.F32x2.HI_LO, -1.4426950216293334961 ;  /* 0xbfb8aa3b0a28784a */ /* 0x000fe20001000000 */
[----:B------:R-:W-:Y:S01]  /*3310*/  LOP3.LUT R38, R38, 0x70, R5, 0x78, !PT ;  /* 0x0000007026267812 */ /* 0x000fe200078e7805 */
[----:B------:R-:W-:Y:S01]  /*3320*/  MUFU.EX2 R36, R36 ;  /* 0x0000002400247308 */ /* 0x000fe20000000800 */
[----:B------:R-:W-:Y:S01]  /*3330*/  F2FP.BF16.F32.PACK_AB R5, R67, R66 ;  /* 0x000000424305723e */ /* 0x000fe200000010ff */
[----:B------:R-:W-:-:S04]  /*3340*/  FMUL2 R42, R8.F32x2.HI_LO, -1.4426950216293334961 ;  /* 0xbfb8aa3b082a784a */ /* 0x000fc80001000000 */
[----:B------:R1:W-:Y:S02]  /*3350*/  STS.128 [R38], R4 ;  /* 0x0000000426007388 */ /* 0x0003e40000000c00 */
[----:B------:R-:W1:Y:S08]  /*3360*/  MUFU.EX2 R92, R92 ;  /* 0x0000005c005c7308 */ /* 0x000e700000000800 */
[----:B------:R-:W2:Y:S08]  /*3370*/  MUFU.EX2 R93, R93 ;  /* 0x0000005d005d7308 */ /* 0x000eb00000000800 */
[----:B------:R-:W-:Y:S08]  /*3380*/  MUFU.EX2 R40, R40 ;  /* 0x0000002800287308 */ /* 0x000ff00000000800 */
[----:B------:R-:W3:Y:S01]  /*3390*/  MUFU.EX2 R37, R37 ;  /* 0x0000002500257308 */ /* 0x000ee20000000800 */
[----:B-1----:R-:W-:Y:S01]  /*33a0*/  FADD R4, R92, 1 ;  /* 0x3f8000005c047421 */ /* 0x002fe20000000000 */
[----:B--2---:R-:W-:Y:S01]  /*33b0*/  FADD R5, R93, 1 ;  /* 0x3f8000005d057421 */ /* 0x004fe20000000000 */
[----:B------:R-:W-:-:S05]  /*33c0*/  FADD R6, R36, 1 ;  /* 0x3f80000024067421 */ /* 0x000fca0000000000 */
[----:B------:R-:W1:Y:S01]  /*33d0*/  MUFU.EX2 R41, R41 ;  /* 0x0000002900297308 */ /* 0x000e620000000800 */
[----:B------:R-:W-:-:S07]  /*33e0*/  FMUL2 R38, R12.F32x2.HI_LO, -1.4426950216293334961 ;  /* 0xbfb8aa3b0c26784a */ /* 0x000fce0001000000 */
[----:B------:R-:W-:Y:S01]  /*33f0*/  MUFU.RCP R4, R4 ;  /* 0x0000000400047308 */ /* 0x000fe20000001000 */
[----:B---3--:R-:W-:-:S07]  /*3400*/  FADD R37, R37, 1 ;  /* 0x3f80000025257421 */ /* 0x008fce0000000000 */
[----:B------:R-:W2:Y:S01]  /*3410*/  MUFU.RCP R5, R5 ;  /* 0x0000000500057308 */ /* 0x000ea20000001000 */
[----:B-1----:R-:W-:-:S07]  /*3420*/  FADD R41, R41, 1 ;  /* 0x3f80000029297421 */ /* 0x002fce0000000000 */
[----:B------:R-:W1:Y:S08]  /*3430*/  MUFU.EX2 R42, R42 ;  /* 0x0000002a002a7308 */ /* 0x000e700000000800 */
[----:B------:R-:W3:Y:S01]  /*3440*/  MUFU.EX2 R43, R43 ;  /* 0x0000002b002b7308 */ /* 0x000ee20000000800 */
[----:B--2---:R-:W-:Y:S02]  /*3450*/  FMUL2 R66, R4.F32x2.HI_LO, R66.F32x2.HI_LO ;  /* 0x000000420442724a */ /* 0x004fe40000000000 */
[----:B------:R-:W-:-:S05]  /*3460*/  FADD R4, R40, 1 ;  /* 0x3f80000028047421 */ /* 0x000fca0000000000 */
[----:B------:R1:W-:Y:S08]  /*3470*/  MUFU.EX2 R99, R38 ;  /* 0x0000002600637308 */ /* 0x0003f00000000800 */
[----:B------:R3:W-:Y:S08]  /*3480*/  MUFU.EX2 R100, R39 ;  /* 0x0000002700647308 */ /* 0x0007f00000000800 */
[----:B------:R-:W-:Y:S01]  /*3490*/  MUFU.RCP R6, R6 ;  /* 0x0000000600067308 */ /* 0x000fe20000001000 */
[----:B-1----:R-:W-:-:S07]  /*34a0*/  FADD R38, R42, 1 ;  /* 0x3f8000002a267421 */ /* 0x002fce0000000000 */
[----:B------:R1:W2:Y:S01]  /*34b0*/  MUFU.RCP R7, R37 ;  /* 0x0000002500077308 */ /* 0x0002a20000001000 */
[----:B---3--:R-:W-:Y:S01]  /*34c0*/  FADD R39, R43, 1 ;  /* 0x3f8000002b277421 */ /* 0x008fe20000000000 */
[----:B------:R-:W-:-:S06]  /*34d0*/  FMUL2 R42, R22.F32x2.HI_LO, -1.4426950216293334961 ;  /* 0xbfb8aa3b162a784a */ /* 0x000fcc0001000000 */
[----:B------:R-:W-:Y:S08]  /*34e0*/  MUFU.RCP R4, R4 ;  /* 0x0000000400047308 */ /* 0x000ff00000001000 */
[----:B------:R-:W3:Y:S01]  /*34f0*/  MUFU.RCP R5, R41 ;  /* 0x0000002900057308 */ /* 0x000ee20000001000 */
[----:B-1----:R-:W-:Y:S02]  /*3500*/  FMUL2 R36, R16.F32x2.HI_LO, -1.4426950216293334961 ;  /* 0xbfb8aa3b1024784a */ /* 0x002fe40001000000 */
[----:B--2---:R-:W-:-:S02]  /*3510*/  FMUL2 R64, R6.F32x2.HI_LO, R64.F32x2.HI_LO ;  /* 0x000000400640724a */ /* 0x004fc40000000000 */
[----:B------:R-:W-:Y:S02]  /*3520*/  FMUL2 R6, R14.F32x2.HI_LO, -1.4426950216293334961 ;  /* 0xbfb8aa3b0e06784a */ /* 0x000fe40001000000 */
[----:B------:R-:W-:Y:S01]  /*3530*/  FMUL2 R2, R64.F32x2.HI_LO, R2.F32x2.HI_LO ;  /* 0x000000024002724a */ /* 0x000fe20000000000 */
[----:B------:R-:W-:Y:S08]  /*3540*/  MUFU.RCP R38, R38 ;  /* 0x0000002600267308 */ /* 0x000ff00000001000 */
[----:B------:R-:W1:Y:S01]  /*3550*/  MUFU.RCP R39, R39 ;  /* 0x0000002700277308 */ /* 0x000e620000001000 */
[----:B---3--:R-:W-:-:S02]  /*3560*/  FMUL2 R10, R4.F32x2.HI_LO, R10.F32x2.HI_LO ;  /* 0x0000000a040a724a */ /* 0x008fc40000000000 */
[----:B------:R-:W-:Y:S01]  /*3570*/  FMUL R5, R21, UR20 ;  /* 0x0000001415057c20 */ /* 0x000fe20008400000 */
[----:B------:R-:W-:Y:S01]  /*3580*/  FMUL R4, R20, UR20 ;  /* 0x0000001414047c20 */ /* 0x000fe20008400000 */
[----:B------:R-:W-:-:S03]  /*3590*/  FMUL2 R40, R24.F32x2.HI_LO, -1.4426950216293334961 ;  /* 0xbfb8aa3b1828784a */ /* 0x000fc60001000000 */
[----:B------:R-:W-:Y:S01]  /*35a0*/  MUFU.EX2 R96, R36 ;  /* 0x0000002400607308 */ /* 0x000fe20000000800 */
[----:B------:R-:W-:-:S07]  /*35b0*/  FMUL2 R20, R4.F32x2.HI_LO, -1.4426950216293334961 ;  /* 0xbfb8aa3b0414784a */ /* 0x000fce0001000000 */
[----:B------:R2:W3:Y:S01]  /*35c0*/  MUFU.EX2 R98, R37 ;  /* 0x0000002500627308 */ /* 0x0004e20000000800 */
[----:B-1----:R-:W-:Y:S02]  /*35d0*/  FMUL2 R8, R38.F32x2.HI_LO, R8.F32x2.HI_LO ;  /* 0x000000082608724a */ /* 0x002fe40000000000 */
[----:B------:R-:W-:Y:S01]  /*35e0*/  FADD R38, R99, 1 ;  /* 0x3f80000063267421 */ /* 0x000fe20000000000 */
[----:B------:R-:W-:-:S04]  /*35f0*/  FADD R39, R100, 1 ;  /* 0x3f80000064277421 */ /* 0x000fc80000000000 */
[----:B------:R-:W-:Y:S08]  /*3600*/  MUFU.EX2 R95, R6 ;  /* 0x00000006005f7308 */ /* 0x000ff00000000800 */
[----:B------:R1:W4:Y:S01]  /*3610*/  MUFU.EX2 R97, R7 ;  /* 0x0000000700617308 */ /* 0x0003220000000800 */
[----:B--2---:R-:W-:Y:S02]  /*3620*/  FMUL2 R36, R10.F32x2.HI_LO, R52.F32x2.HI_LO ;  /* 0x000000340a24724a */ /* 0x004fe40000000000 */
[----:B------:R-:W-:Y:S01]  /*3630*/  FMUL R11, R27, UR20 ;  /* 0x000000141b0b7c20 */ /* 0x000fe20008400000 */
[----:B------:R-:W-:Y:S01]  /*3640*/  FMUL R10, R26, UR20 ;  /* 0x000000141a0a7c20 */ /* 0x000fe20008400000 */
[----:B---3--:R-:W-:-:S03]  /*3650*/  FADD R98, R98, 1 ;  /* 0x3f80000062627421 */ /* 0x008fc60000000000 */
[----:B------:R-:W-:Y:S08]  /*3660*/  MUFU.EX2 R92, R20 ;  /* 0x00000014005c7308 */ /* 0x000ff00000000800 */
[----:B------:R2:W3:Y:S01]  /*3670*/  MUFU.EX2 R64, R21 ;  /* 0x0000001500407308 */ /* 0x0004e20000000800 */
[----:B-1----:R-:W-:Y:S02]  /*3680*/  FMUL2 R6, R18.F32x2.HI_LO, -1.4426950216293334961 ;  /* 0xbfb8aa3b1206784a */ /* 0x002fe40001000000 */
[----:B----4-:R-:W-:-:S05]  /*3690*/  FADD R97, R97, 1 ;  /* 0x3f80000061617421 */ /* 0x010fca0000000000 */
[----:B------:R-:W-:Y:S08]  /*36a0*/  MUFU.EX2 R93, R6 ;  /* 0x00000006005d7308 */ /* 0x000ff00000000800 */
[----:B------:R1:W4:Y:S01]  /*36b0*/  MUFU.EX2 R94, R7 ;  /* 0x00000007005e7308 */ /* 0x0003220000000800 */
[----:B--2---:R-:W-:Y:S02]  /*36c0*/  FMUL2 R20, R8.F32x2.HI_LO, R50.F32x2.HI_LO ;  /* 0x000000320814724a */ /* 0x004fe40000000000 */
[----:B------:R-:W-:-:S02]  /*36d0*/  FMUL2 R8, R10.F32x2.HI_LO, -1.4426950216293334961 ;  /* 0xbfb8aa3b0a08784a */ /* 0x000fc40001000000 */
[----:B---3--:R-:W-:Y:S01]  /*36e0*/  FADD R53, R64, 1 ;  /* 0x3f80000040357421 */ /* 0x008fe20000000000 */
[----:B------:R-:W-:Y:S02]  /*36f0*/  FMUL2 R50, R32.F32x2.HI_LO, -1.4426950216293334961 ;  /* 0xbfb8aa3b2032784a */ /* 0x000fe40001000000 */
[----:B------:R-:W-:Y:S08]  /*3700*/  MUFU.EX2 R100, R8 ;  /* 0x0000000800647308 */ /* 0x000ff00000000800 */
[----:B------:R-:W-:Y:S01]  /*3710*/  MUFU.EX2 R101, R9 ;  /* 0x0000000900657308 */ /* 0x000fe20000000800 */
[----:B-1----:R-:W-:-:S02]  /*3720*/  FMUL2 R6, R66.F32x2.HI_LO, R48.F32x2.HI_LO ;  /* 0x000000304206724a */ /* 0x002fc40000000000 */
[----:B----4-:R-:W-:Y:S01]  /*3730*/  FADD R52, R94, 1 ;  /* 0x3f8000005e347421 */ /* 0x010fe20000000000 */
[----:B------:R-:W-:-:S04]  /*3740*/  FMUL2 R48, R30.F32x2.HI_LO, -1.4426950216293334961 ;  /* 0xbfb8aa3b1e30784a */ /* 0x000fc80001000000 */
[----:B------:R1:W-:Y:S08]  /*3750*/  MUFU.EX2 R67, R40 ;  /* 0x0000002800437308 */ /* 0x0003f00000000800 */
[----:B------:R-:W-:Y:S08]  /*3760*/  MUFU.RCP R9, R98 ;  /* 0x0000006200097308 */ /* 0x000ff00000001000 */
[----:B------:R-:W-:Y:S01]  /*3770*/  MUFU.RCP R38, R38 ;  /* 0x0000002600267308 */ /* 0x000fe20000001000 */
[----:B-1----:R-:W-:-:S07]  /*3780*/  FADD R40, R96, 1 ;  /* 0x3f80000060287421 */ /* 0x002fce0000000000 */
[----:B------:R-:W1:Y:S08]  /*3790*/  MUFU.RCP R8, R40 ;  /* 0x0000002800087308 */ /* 0x000e700000001000 */
[----:B------:R-:W2:Y:S08]  /*37a0*/  MUFU.RCP R39, R39 ;  /* 0x0000002700277308 */ /* 0x000eb00000001000 */
[----:B------:R3:W4:Y:S01]  /*37b0*/  MUFU.EX2 R99, R41 ;  /* 0x0000002900637308 */ /* 0x0007220000000800 */
[----:B-1----:R-:W-:-:S07]  /*37c0*/  FMUL2 R8, R8.F32x2.HI_LO, R16.F32x2.HI_LO ;  /* 0x000000100808724a */ /* 0x002fce0000000000 */
[----:B------:R-:W-:Y:S01]  /*37d0*/  MUFU.EX2 R65, R42 ;  /* 0x0000002a00417308 */ /* 0x000fe20000000800 */
[----:B--2---:R-:W-:Y:S02]  /*37e0*/  FMUL2 R26, R38.F32x2.HI_LO, R12.F32x2.HI_LO ;  /* 0x0000000c261a724a */ /* 0x004fe40000000000 */
[----:B------:R-:W-:Y:S02]  /*37f0*/  FADD R38, R95, 1 ;  /* 0x3f8000005f267421 */ /* 0x000fe40000000000 */
[----:B------:R-:W-:Y:S02]  /*3800*/  FMUL2 R26, R26.F32x2.HI_LO, R54.F32x2.HI_LO ;  /* 0x000000361a1a724a */ /* 0x000fe40000000000 */
[----:B------:R-:W-:Y:S01]  /*3810*/  FADD R54, R67, 1 ;  /* 0x3f80000043367421 */ /* 0x000fe20000000000 */
[----:B------:R-:W-:Y:S01]  /*3820*/  MUFU.RCP R39, R97 ;  /* 0x0000006100277308 */ /* 0x000fe20000001000 */
[----:B---3--:R-:W-:Y:S02]  /*3830*/  FMUL2 R40, R8.F32x2.HI_LO, R58.F32x2.HI_LO ;  /* 0x0000003a0828724a */ /* 0x008fe40000000000 */
[----:B------:R-:W-:Y:S01]  /*3840*/  FADD R8, R93, 1 ;  /* 0x3f8000005d087421 */ /* 0x000fe20000000000 */
[----:B----4-:R-:W-:-:S04]  /*3850*/  FADD R55, R99, 1 ;  /* 0x3f80000063377421 */ /* 0x010fc80000000000 */
[----:B------:R-:W1:Y:S08]  /*3860*/  MUFU.RCP R38, R38 ;  /* 0x0000002600267308 */ /* 0x000e700000001000 */
[----:B------:R-:W-:Y:S08]  /*3870*/  MUFU.RCP R8, R8 ;  /* 0x0000000800087308 */ /* 0x000ff00000001000 */
[----:B------:R-:W2:Y:S01]  /*3880*/  MUFU.RCP R9, R52 ;  /* 0x0000003400097308 */ /* 0x000ea20000001000 */
[----:B-1----:R-:W-:-:S04]  /*3890*/  FMUL2 R38, R38.F32x2.HI_LO, R14.F32x2.HI_LO ;  /* 0x0000000e2626724a */ /* 0x002fc80000000000 */
[----:B------:R-:W-:Y:S02]  /*38a0*/  FMUL2 R38, R38.F32x2.HI_LO, R56.F32x2.HI_LO ;  /* 0x000000382626724a */ /* 0x000fe40000000000 */
[----:B------:R-:W-:Y:S01]  /*38b0*/  FADD R56, R100, 1 ;  /* 0x3f80000064387421 */ /* 0x000fe20000000000 */
[----:B------:R1:W-:Y:S01]  /*38c0*/  MUFU.EX2 R66, R43 ;  /* 0x0000002b00427308 */ /* 0x0003e20000000800 */
[----:B------:R-:W-:-:S07]  /*38d0*/  FADD R57, R101, 1 ;  /* 0x3f80000065397421 */ /* 0x000fce0000000000 */
[----:B------:R-:W-:Y:S01]  /*38e0*/  MUFU.RCP R56, R56 ;  /* 0x0000003800387308 */ /* 0x000fe20000001000 */
[----:B--2---:R-:W-:Y:S01]  /*38f0*/  FMUL2 R8, R8.F32x2.HI_LO, R18.F32x2.HI_LO ;  /* 0x000000120808724a */ /* 0x004fe20000000000 */
[----:B------:R-:W-:Y:S01]  /*3900*/  F2FP.BF16.F32.PACK_AB R19, R19, R18 ;  /* 0x000000121313723e */ /* 0x000fe200000010ff */
[----:B------:R-:W-:Y:S01]  /*3910*/  FADD R52, R92, 1 ;  /* 0x3f8000005c347421 */ /* 0x000fe20000000000 */
[----:B------:R-:W-:Y:S02]  /*3920*/  F2FP.BF16.F32.PACK_AB R18, R17, R16 ;  /* 0x000000101112723e */ /* 0x000fe400000010ff */
[----:B------:R-:W-:Y:S02]  /*3930*/  F2FP.BF16.F32.PACK_AB R17, R15, R14 ;  /* 0x0000000e0f11723e */ /* 0x000fe400000010ff */
[----:B------:R-:W2:Y:S01]  /*3940*/  MUFU.RCP R57, R57 ;  /* 0x0000003900397308 */ /* 0x000ea20000001000 */
[----:B-1----:R-:W-:Y:S01]  /*3950*/  FMUL2 R42, R28.F32x2.HI_LO, -1.4426950216293334961 ;  /* 0xbfb8aa3b1c2a784a */ /* 0x002fe20001000000 */
[----:B------:R-:W-:-:S02]  /*3960*/  IADD3 R14, PT, PT, R91, 0x50, RZ ;  /* 0x000000505b0e7810 */ /* 0x000fc40007ffe0ff */
[----:B------:R-:W-:Y:S02]  /*3970*/  F2FP.BF16.F32.PACK_AB R16, R13, R12 ;  /* 0x0000000c0d10723e */ /* 0x000fe400000010ff */
[----:B------:R-:W-:Y:S02]  /*3980*/  SHF.R.U32.HI R15, RZ, 0x3, R14 ;  /* 0x00000003ff0f7819 */ /* 0x000fe4000001160e */
[----:B------:R1:W-:Y:S08]  /*3990*/  MUFU.EX2 R95, R42 ;  /* 0x0000002a005f7308 */ /* 0x0003f00000000800 */
[----:B------:R3:W-:Y:S01]  /*39a0*/  MUFU.EX2 R96, R43 ;  /* 0x0000002b00607308 */ /* 0x0007e20000000800 */
[----:B--2---:R-:W-:Y:S01]  /*39b0*/  FMUL2 R56, R56.F32x2.HI_LO, R10.F32x2.HI_LO ;  /* 0x0000000a3838724a */ /* 0x004fe20000000000 */
[----:B------:R-:W-:-:S02]  /*39c0*/  F2FP.BF16.F32.PACK_AB R11, R11, R10 ;  /* 0x0000000a0b0b723e */ /* 0x000fc400000010ff */
[----:B------:R-:W-:Y:S01]  /*39d0*/  F2FP.BF16.F32.PACK_AB R10, R25, R24 ;  /* 0x00000018190a723e */ /* 0x000fe200000010ff */
[----:B------:R-:W-:-:S03]  /*39e0*/  FMUL2 R56, R56.F32x2.HI_LO, R76.F32x2.HI_LO ;  /* 0x0000004c3838724a */ /* 0x000fc60000000000 */
[----:B------:R-:W-:Y:S01]  /*39f0*/  MUFU.RCP R54, R54 ;  /* 0x0000003600367308 */ /* 0x000fe20000001000 */
[----:B-1----:R-:W-:-:S07]  /*3a00*/  FMUL R42, R34, UR20 ;  /* 0x00000014222a7c20 */ /* 0x002fce0008400000 */
[----:B------:R-:W1:Y:S01]  /*3a10*/  MUFU.RCP R55, R55 ;  /* 0x0000003700377308 */ /* 0x000e620000001000 */
[----:B---3--:R-:W-:Y:S01]  /*3a20*/  FMUL R43, R35, UR20 ;  /* 0x00000014232b7c20 */ /* 0x008fe20008400000 */
[----:B------:R-:W-:Y:S02]  /*3a30*/  FMUL2 R34, R8.F32x2.HI_LO, R60.F32x2.HI_LO ;  /* 0x0000003c0822724a */ /* 0x000fe40000000000 */
[----:B------:R-:W-:Y:S01]  /*3a40*/  FADD R8, R65, 1 ;  /* 0x3f80000041087421 */ /* 0x000fe20000000000 */
[----:B------:R-:W-:-:S03]  /*3a50*/  FADD R9, R66, 1 ;  /* 0x3f80000042097421 */ /* 0x000fc60000000000 */
[----:B------:R-:W-:Y:S08]  /*3a60*/  MUFU.RCP R52, R52 ;  /* 0x0000003400347308 */ /* 0x000ff00000001000 */
[----:B------:R-:W2:Y:S01]  /*3a70*/  MUFU.RCP R53, R53 ;  /* 0x0000003500357308 */ /* 0x000ea20000001000 */
[----:B-1----:R-:W-:-:S04]  /*3a80*/  FMUL2 R54, R54.F32x2.HI_LO, R24.F32x2.HI_LO ;  /* 0x000000183636724a */ /* 0x002fc80000000000 */
[----:B------:R-:W-:-:S03]  /*3a90*/  FMUL2 R54, R54.F32x2.HI_LO, R74.F32x2.HI_LO ;  /* 0x0000004a3636724a */ /* 0x000fc60000000000 */
[----:B------:R-:W-:Y:S08]  /*3aa0*/  MUFU.RCP R8, R8 ;  /* 0x0000000800087308 */ /* 0x000ff00000001000 */
[----:B------:R-:W1:Y:S01]  /*3ab0*/  MUFU.RCP R9, R9 ;  /* 0x0000000900097308 */ /* 0x000e620000001000 */
[----:B--2---:R-:W-:Y:S01]  /*3ac0*/  FMUL2 R24, R52.F32x2.HI_LO, R4.F32x2.HI_LO ;  /* 0x000000043418724a */ /* 0x004fe20000000000 */
[----:B------:R-:W-:-:S02]  /*3ad0*/  LOP3.LUT R52, R14, 0x70, R15, 0x78, !PT ;  /* 0x000000700e347812 */ /* 0x000fc400078e780f */
[----:B------:R-:W-:Y:S01]  /*3ae0*/  F2FP.BF16.F32.PACK_AB R15, R43, R42 ;  /* 0x0000002a2b0f723e */ /* 0x000fe200000010ff */
[----:B------:R-:W-:Y:S01]  /*3af0*/  FMUL2 R24, R24.F32x2.HI_LO, R62.F32x2.HI_LO ;  /* 0x0000003e1818724a */ /* 0x000fe20000000000 */
[----:B------:R-:W-:Y:S01]  /*3b00*/  F2FP.BF16.F32.PACK_AB R14, R33, R32 ;  /* 0x00000020210e723e */ /* 0x000fe200000010ff */
[----:B------:R2:W-:Y:S01]  /*3b10*/  STS.128 [R52], R16 ;  /* 0x0000001034007388 */ /* 0x0005e20000000c00 */
[----:B------:R-:W3:Y:S08]  /*3b20*/  MUFU.EX2 R97, R48 ;  /* 0x0000003000617308 */ /* 0x000ef00000000800 */
[----:B------:R4:W5:Y:S01]  /*3b30*/  MUFU.EX2 R59, R49 ;  /* 0x00000031003b7308 */ /* 0x0009620000000800 */
[----:B-1----:R-:W-:Y:S01]  /*3b40*/  FMUL2 R12, R8.F32x2.HI_LO, R22.F32x2.HI_LO ;  /* 0x00000016080c724a */ /* 0x002fe20000000000 */
[----:B------:R-:W-:-:S02]  /*3b50*/  F2FP.BF16.F32.PACK_AB R8, R5, R4 ;  /* 0x000000040508723e */ /* 0x000fc400000010ff */
[C---:B------:R-:W-:Y:S02]  /*3b60*/  IADD3 R4, PT, PT, R91.reuse, 0x60, RZ ;  /* 0x000000605b047810 */ /* 0x040fe40007ffe0ff */
[----:B------:R-:W-:Y:S02]  /*3b70*/  IADD3 R91, PT, PT, R91, 0x70, RZ ;  /* 0x000000705b5b7810 */ /* 0x000fe40007ffe0ff */
[----:B------:R-:W-:Y:S01]  /*3b80*/  SHF.R.U32.HI R5, RZ, 0x3, R4 ;  /* 0x00000003ff057819 */ /* 0x000fe20000011604 */
[----:B------:R1:W1:Y:S01]  /*3b90*/  MUFU.EX2 R93, R50 ;  /* 0x00000032005d7308 */ /* 0x0002620000000800 */
[----:B------:R-:W-:Y:S01]  /*3ba0*/  F2FP.BF16.F32.PACK_AB R9, R23, R22 ;  /* 0x000000161709723e */ /* 0x000fe200000010ff */
[----:B------:R-:W-:Y:S01]  /*3bb0*/  FMUL2 R22, R12.F32x2.HI_LO, R72.F32x2.HI_LO ;  /* 0x000000480c16724a */ /* 0x000fe20000000000 */
[----:B------:R-:W-:Y:S01]  /*3bc0*/  LOP3.LUT R4, R4, 0x70, R5, 0x78, !PT ;  /* 0x0000007004047812 */ /* 0x000fe200078e7805 */
[----:B---3--:R-:W-:Y:S01]  /*3bd0*/  FADD R58, R97, 1 ;  /* 0x3f800000613a7421 */ /* 0x008fe20000000000 */
[----:B------:R-:W-:-:S02]  /*3be0*/  F2FP.BF16.F32.PACK_AB R13, R31, R30 ;  /* 0x0000001e1f0d723e */ /* 0x000fc400000010ff */
[----:B------:R-:W-:Y:S01]  /*3bf0*/  F2FP.BF16.F32.PACK_AB R12, R29, R28 ;  /* 0x0000001c1d0c723e */ /* 0x000fe200000010ff */
[----:B----4-:R-:W-:Y:S01]  /*3c00*/  FMUL2 R48, R42.F32x2.HI_LO, -1.4426950216293334961 ;  /* 0xbfb8aa3b2a30784a */ /* 0x010fe20001000000 */
[----:B------:R3:W-:Y:S01]  /*3c10*/  MUFU.EX2 R98, R51 ;  /* 0x0000003300627308 */ /* 0x0007e20000000800 */
[----:B------:R4:W-:Y:S01]  /*3c20*/  STS.128 [R4], R8 ;  /* 0x0000000804007388 */ /* 0x0009e20000000c00 */
[----:B-----5:R-:W-:Y:S01]  /*3c30*/  FADD R59, R59, 1 ;  /* 0x3f8000003b3b7421 */ /* 0x020fe20000000000 */
[----:B------:R-:W-:Y:S02]  /*3c40*/  F2FP.BF16.F32.PACK_AB R5, R7, R6 ;  /* 0x000000060705723e */ /* 0x000fe400000010ff */
[----:B--2---:R-:W-:Y:S02]  /*3c50*/  SHF.R.U32.HI R16, RZ, 0x3, R91 ;  /* 0x00000003ff107819 */ /* 0x004fe4000001165b */
[----:B------:R-:W-:Y:S01]  /*3c60*/  F2FP.BF16.F32.PACK_AB R6, R21, R20 ;  /* 0x000000141506723e */ /* 0x000fe200000010ff */
[----:B------:R2:W5:Y:S01]  /*3c70*/  MUFU.EX2 R94, R48 ;  /* 0x00000030005e7308 */ /* 0x0005620000000800 */
[----:B------:R-:W-:Y:S01]  /*3c80*/  LOP3.LUT R91, R91, 0x70, R16, 0x78, !PT ;  /* 0x000000705b5b7812 */ /* 0x000fe200078e7810 */
[----:B-1----:R-:W-:Y:S01]  /*3c90*/  FADD R50, R95, 1 ;  /* 0x3f8000005f327421 */ /* 0x002fe20000000000 */
[----:B------:R-:W-:-:S02]  /*3ca0*/  F2FP.BF16.F32.PACK_AB R7, R37, R36 ;  /* 0x000000242507723e */ /* 0x000fc400000010ff */
[C---:B------:R-:W-:Y:S01]  /*3cb0*/  LEA R21, R90.reuse, R85, 0xd ;  /* 0x000000555a157211 */ /* 0x040fe200078e68ff */
[----:B------:R1:W-:Y:S01]  /*3cc0*/  STS.128 [R91], R12 ;  /* 0x0000000c5b007388 */ /* 0x0003e20000000c00 */
[----:B------:R-:W-:Y:S01]  /*3cd0*/  LEA R20, R90, R86, 0xd ;  /* 0x000000565a147211 */ /* 0x000fe200078e68ff */
[----:B------:R4:W4:Y:S01]  /*3ce0*/  MUFU.EX2 R61, R49 ;  /* 0x00000031003d7308 */ /* 0x0009220000000800 */
[----:B---3--:R-:W-:Y:S01]  /*3cf0*/  FADD R51, R96, 1 ;  /* 0x3f80000060337421 */ /* 0x008fe20000000000 */
[----:B------:R3:W-:Y:S06]  /*3d00*/  MEMBAR.ALL.CTA ;  /* 0x0000000000007992 */ /* 0x0007ec0000008000 */
[----:B---3--:R-:W3:Y:S01]  /*3d10*/  FENCE.VIEW.ASYNC.S ;  /* 0x00000000000073c6 */ /* 0x008ee20000000000 */
[----:B------:R-:W-:Y:S01]  /*3d20*/  MUFU.RCP R50, R50 ;  /* 0x0000003200327308 */ /* 0x000fe20000001000 */
[----:B--2---:R-:W-:Y:S01]  /*3d30*/  FADD R48, R93, 1 ;  /* 0x3f8000005d307421 */ /* 0x004fe20000000000 */
[----:B-----5:R-:W-:-:S06]  /*3d40*/  FADD R60, R94, 1 ;  /* 0x3f8000005e3c7421 */ /* 0x020fcc0000000000 */
[----:B------:R-:W2:Y:S01]  /*3d50*/  MUFU.RCP R51, R51 ;  /* 0x0000003300337308 */ /* 0x000ea20000001000 */
[----:B----4-:R-:W-:Y:S01]  /*3d60*/  FADD R49, R98, 1 ;  /* 0x3f80000062317421 */ /* 0x010fe20000000000 */
[----:B------:R-:W-:Y:S01]  /*3d70*/  FADD R61, R61, 1 ;  /* 0x3f8000003d3d7421 */ /* 0x000fe20000000000 */
[----:B------:R-:W-:Y:S02]  /*3d80*/  F2FP.BF16.F32.PACK_AB R4, R3, R2 ;  /* 0x000000020304723e */ /* 0x000fe400000010ff */
[----:B------:R-:W-:Y:S02]  /*3d90*/  F2FP.BF16.F32.PACK_AB R8, R27, R26 ;  /* 0x0000001a1b08723e */ /* 0x000fe400000010ff */
[----:B------:R-:W-:Y:S01]  /*3da0*/  F2FP.BF16.F32.PACK_AB R9, R39, R38 ;  /* 0x000000262709723e */ /* 0x000fe200000010ff */
[----:B------:R-:W-:Y:S01]  /*3db0*/  MUFU.RCP R58, R58 ;  /* 0x0000003a003a7308 */ /* 0x000fe20000001000 */
[----:B------:R-:W-:Y:S02]  /*3dc0*/  F2FP.BF16.F32.PACK_AB R10, R41, R40 ;  /* 0x00000028290a723e */ /* 0x000fe400000010ff */
[----:B------:R-:W-:-:S02]  /*3dd0*/  F2FP.BF16.F32.PACK_AB R11, R35, R34 ;  /* 0x00000022230b723e */ /* 0x000fc400000010ff */
[C---:B------:R-:W-:Y:S02]  /*3de0*/  LEA R3, R90.reuse, R87, 0xd ;  /* 0x000000575a037211 */ /* 0x040fe400078e68ff */
[----:B------:R-:W-:Y:S01]  /*3df0*/  LEA R2, R90, R88, 0xd ;  /* 0x000000585a027211 */ /* 0x000fe200078e68ff */
[----:B------:R-:W-:Y:S01]  /*3e00*/  MUFU.RCP R48, R48 ;  /* 0x0000003000307308 */ /* 0x000fe20000001000 */
[----:B--2---:R-:W-:Y:S01]  /*3e10*/  FMUL2 R50, R50.F32x2.HI_LO, R28.F32x2.HI_LO ;  /* 0x0000001c3232724a */ /* 0x004fe20000000000 */
[----:B------:R-:W-:Y:S02]  /*3e20*/  F2FP.BF16.F32.PACK_AB R28, R25, R24 ;  /* 0x00000018191c723e */ /* 0x000fe400000010ff */
[----:B------:R-:W-:Y:S01]  /*3e30*/  F2FP.BF16.F32.PACK_AB R29, R23, R22 ;  /* 0x00000016171d723e */ /* 0x000fe200000010ff */
[----:B------:R-:W-:-:S03]  /*3e40*/  FMUL2 R50, R50.F32x2.HI_LO, R70.F32x2.HI_LO ;  /* 0x000000463232724a */ /* 0x000fc60000000000 */
[----:B------:R-:W2:Y:S02]  /*3e50*/  MUFU.RCP R49, R49 ;  /* 0x0000003100317308 */ /* 0x000ea40000001000 */
[----:B------:R-:W-:-:S06]  /*3e60*/  F2FP.BF16.F32.PACK_AB R16, R51, R50 ;  /* 0x000000323310723e */ /* 0x000fcc00000010ff */
[----:B------:R-:W-:Y:S08]  /*3e70*/  MUFU.RCP R60, R60 ;  /* 0x0000003c003c7308 */ /* 0x000ff00000001000 */
[----:B------:R-:W4:Y:S01]  /*3e80*/  MUFU.RCP R61, R61 ;  /* 0x0000003d003d7308 */ /* 0x000f220000001000 */
[----:B--2---:R-:W-:-:S04]  /*3e90*/  FMUL2 R48, R48.F32x2.HI_LO, R32.F32x2.HI_LO ;  /* 0x000000203030724a */ /* 0x004fc80000000000 */
[----:B------:R-:W-:-:S03]  /*3ea0*/  FMUL2 R48, R48.F32x2.HI_LO, R44.F32x2.HI_LO ;  /* 0x0000002c3030724a */ /* 0x000fc60000000000 */
[----:B------:R-:W2:Y:S02]  /*3eb0*/  MUFU.RCP R59, R59 ;  /* 0x0000003b003b7308 */ /* 0x000ea40000001000 */
[----:B------:R-:W-:Y:S01]  /*3ec0*/  F2FP.BF16.F32.PACK_AB R18, R49, R48 ;  /* 0x000000303112723e */ /* 0x000fe200000010ff */
[----:B----4-:R-:W-:-:S04]  /*3ed0*/  FMUL2 R60, R60.F32x2.HI_LO, R42.F32x2.HI_LO ;  /* 0x0000002a3c3c724a */ /* 0x010fc80000000000 */
[----:B------:R-:W-:Y:S02]  /*3ee0*/  FMUL2 R60, R60.F32x2.HI_LO, R46.F32x2.HI_LO ;  /* 0x0000002e3c3c724a */ /* 0x000fe40000000000 */
[----:B--2---:R-:W-:-:S03]  /*3ef0*/  FMUL2 R58, R58.F32x2.HI_LO, R30.F32x2.HI_LO ;  /* 0x0000001e3a3a724a */ /* 0x004fc60000000000 */
[----:B------:R-:W-:Y:S02]  /*3f00*/  F2FP.BF16.F32.PACK_AB R19, R61, R60 ;  /* 0x0000003c3d13723e */ /* 0x000fe400000010ff */
[----:B------:R-:W-:Y:S01]  /*3f10*/  F2FP.BF16.F32.PACK_AB R30, R55, R54 ;  /* 0x00000036371e723e */ /* 0x000fe200000010ff */
[----:B------:R-:W-:Y:S01]  /*3f20*/  FMUL2 R58, R58.F32x2.HI_LO, R68.F32x2.HI_LO ;  /* 0x000000443a3a724a */ /* 0x000fe20000000000 */
[----:B------:R-:W-:-:S04]  /*3f30*/  F2FP.BF16.F32.PACK_AB R31, R57, R56 ;  /* 0x00000038391f723e */ /* 0x000fc800000010ff */
[----:B------:R-:W-:Y:S01]  /*3f40*/  F2FP.BF16.F32.PACK_AB R17, R59, R58 ;  /* 0x0000003a3b11723e */ /* 0x000fe200000010ff */
[----:B---3--:R-:W-:Y:S06]  /*3f50*/  BAR.SYNC.DEFER_BLOCKING 0x1, 0x80 ;  /* 0x0042000000007b1d */ /* 0x008fec0000010000 */
[----:B-1----:R-:W-:Y:S05]  /*3f60*/  BRA.U UP0, `(.L_x_44) ;  /* 0x00000001000c7547 */ /* 0x002fea000b800000 */
[----:B------:R1:W-:Y:S01]  /*3f70*/  UTMASTG.2D [UR8], [UR36], desc[URZ] ;  /* 0x0000ff08240073b5 */ /* 0x0003e20008009000 */
[----:B------:R0:W-:Y:S01]  /*3f80*/  UTMACMDFLUSH ;  /* 0x00000000000079b7 */ /* 0x0001e20000000000 */
[----:B-1----:R-:W-:-:S04]  /*3f90*/  DEPBAR.LE SB0, 0x3 ;  /* 0x000080c00000791a */ /* 0x002fc80000000000 */
.L_x_44:
[----:B------:R-:W-:Y:S06]  /*3fa0*/  BAR.SYNC.DEFER_BLOCKING 0x1, 0x80 ;  /* 0x0042000000007b1d */ /* 0x000fec0000010000 */
[----:B------:R1:W-:Y:S04]  /*3fb0*/  STS.128 [R21], R4 ;  /* 0x0000000415007388 */ /* 0x0003e80000000c00 */
[----:B------:R1:W-:Y:S04]  /*3fc0*/  STS.128 [R20], R8 ;  /* 0x0000000814007388 */ /* 0x0003e80000000c00 */
[----:B------:R1:W-:Y:S04]  /*3fd0*/  STS.128 [R3], R28 ;  /* 0x0000001c03007388 */ /* 0x0003e80000000c00 */
[----:B------:R1:W-:Y:S01]  /*3fe0*/  STS.128 [R2], R16 ;  /* 0x0000001002007388 */ /* 0x0003e20000000c00 */
[----:B------:R2:W-:Y:S06]  /*3ff0*/  MEMBAR.ALL.CTA ;  /* 0x0000000000007992 */ /* 0x0005ec0000008000 */
[----:B--2---:R-:W2:Y:S02]  /*4000*/  FENCE.VIEW.ASYNC.S ;  /* 0x00000000000073c6 */ /* 0x004ea40000000000 */
[----:B--2---:R-:W-:Y:S06]  /*4010*/  BAR.SYNC.DEFER_BLOCKING 0x1, 0x80 ;  /* 0x0042000000007b1d */ /* 0x004fec0000010000 */
[----:B------:R-:W-:Y:S05]  /*4020*/  BRA.U UP0, `(.L_x_45) ;  /* 0x00000001002c7547 */ /* 0x000fea000b800000 */
[----:B------:R-:W-:Y:S01]  /*4030*/  IMAD.U32 R0, RZ, RZ, UR19 ;  /* 0x00000013ff007e24 */ /* 0x000fe2000f8e00ff */
[----:B-1----:R-:W-:Y:S01]  /*4040*/  MOV R3, 0x400 ;  /* 0x0000040000037802 */ /* 0x002fe20000000f00 */
[----:B------:R-:W-:Y:S01]  /*4050*/  IMAD.SHL.U32 R90, R90, 0x1000, RZ ;  /* 0x000010005a5a7824 */ /* 0x000fe200078e00ff */
[----:B------:R-:W-:Y:S02]  /*4060*/  UMOV UR6, UR10 ;  /* 0x0000000a00067c82 */ /* 0x000fe40008000000 */
[----:B------:R-:W-:-:S04]  /*4070*/  LEA R3, R0, R3, 0x18 ;  /* 0x0000000300037211 */ /* 0x000fc800078ec0ff */
[----:B------:R-:W-:-:S04]  /*4080*/  IADD3 R3, PT, PT, R3, R90, R90 ;  /* 0x0000005a03037210 */ /* 0x000fc80007ffe05a */
[----:B------:R-:W-:-:S13]  /*4090*/  R2UR UR4, R3 ;  /* 0x00000000030472ca */ /* 0x000fda00000e0000 */
[----:B------:R-:W-:-:S09]  /*40a0*/  UIADD3 UR4, UPT, UPT, UR4, 0x400, URZ ;  /* 0x0000040004047890 */ /* 0x000fd2000fffe0ff */
[----:B------:R2:W-:Y:S01]  /*40b0*/  UTMASTG.2D [UR4], [UR34], desc[URZ] ;  /* 0x0000ff04220073b5 */ /* 0x0005e20008009000 */
[----:B------:R0:W-:Y:S01]  /*40c0*/  UTMACMDFLUSH ;  /* 0x00000000000079b7 */ /* 0x0001e20000000000 */
[----:B--2---:R-:W-:-:S04]  /*40d0*/  DEPBAR.LE SB0, 0x3 ;  /* 0x000080c00000791a */ /* 0x004fc80000000000 */
.L_x_45:
[----:B------:R-:W-:Y:S01]  /*40e0*/  BAR.SYNC.DEFER_BLOCKING 0x1, 0x80 ;  /* 0x0042000000007b1d */ /* 0x000fe20000010000 */
[----:B------:R-:W-:Y:S01]  /*40f0*/  UISETP.GE.U32.AND UP1, UPT, UR27, 0x6, UPT ;  /* 0x000000061b00788c */ /* 0x000fe2000bf26070 */
[----:B------:R-:W-:Y:S01]  /*4100*/  IADD3 R79, PT, PT, R79, 0x1, RZ ;  /* 0x000000014f4f7810 */ /* 0x000fe20007ffe0ff */
[----:B------:R-:W-:Y:S02]  /*4110*/  UIADD3 UR4, UPT, UPT, UR27, 0x2, URZ ;  /* 0x000000021b047890 */ /* 0x000fe4000fffe0ff */
[----:B------:R-:W-:Y:S02]  /*4120*/  UIADD3 UR26, UPT, UPT, UR26, 0x40, URZ ;  /* 0x000000401a1a7890 */ /* 0x000fe4000fffe0ff */
[----:B------:R-:W-:Y:S02]  /*4130*/  UIADD3 UR5, UPT, UPT, UR5, 0x20, URZ ;  /* 0x0000002005057890 */ /* 0x000fe4000fffe0ff */
[----:B------:R-:W-:Y:S02]  /*4140*/  UIADD3 UR9, UPT, UPT, UR9, 0x40, URZ ;  /* 0x0000004009097890 */ /* 0x000fe4000fffe0ff */
[----:B------:R-:W-:Y:S01]  /*4150*/  UIADD3 UR8, UPT, UPT, UR8, 0x4000, URZ ;  /* 0x0000400008087890 */ /* 0x000fe2000fffe0ff */
[----:B------:R-:W-:Y:S01]  /*4160*/  UMOV UR27, UR4 ;  /* 0x00000004001b7c82 */ /* 0x000fe20008000000 */
[----:B------:R-:W-:Y:S10]  /*4170*/  BRA.U !UP1, `(.L_x_46) ;  /* 0xffffffe909e07547 */ /* 0x000ff4000b83ffff */
[----:B------:R-:W2:Y:S01]  /*4180*/  LDCU.64 UR4, c[0x0][0x6c0] ;  /* 0x0000d800ff0477ac */ /* 0x000ea20008000a00 */
[----:B------:R-:W-:Y:S01]  /*4190*/  LOP3.LUT R80, R80, 0x1, RZ, 0x3c, !PT ;  /* 0x0000000150507812 */ /* 0x000fe200078e3cff */
[----:B------:R-:W-:Y:S01]  /*41a0*/  UIADD3 UR17, UPT, UPT, UR16, UR17, URZ ;  /* 0x0000001110117290 */ /* 0x000fe2000fffe0ff */
[----:B------:R-:W-:-:S03]  /*41b0*/  ELECT P0, URZ, PT ;  /* 0x0000000000ff782f */ /* 0x000fc60003800000 */
[----:B------:R-:W-:Y:S02]  /*41c0*/  UISETP.GE.AND UP0, UPT, UR17, 0x100, UPT ;  /* 0x000001001100788c */ /* 0x000fe4000bf06270 */
[----:B------:R-:W-:Y:S02]  /*41d0*/  UIADD3 UR11, UPT, UPT, UR11, 0x1, URZ ;  /* 0x000000010b0b7890 */ /* 0x000fe4000fffe0ff */
[----:B--2---:R-:W-:-:S06]  /*41e0*/  UIMAD.WIDE.U32 UR8, UR17, UR5, URZ ;  /* 0x00000005110872a5 */ /* 0x004fcc000f8e00ff */
[----:B-1----:R-:W-:Y:S01]  /*41f0*/  @P0 IMAD.MOV.U32 R3, RZ, RZ, 0x1 ;  /* 0x00000001ff030424 */ /* 0x002fe200078e00ff */
[----:B------:R-:W1:Y:S03]  /*4200*/  LDCU UR5, c[0x0][0x6d0] ;  /* 0x0000da00ff0577ac */ /* 0x000e660008000800 */
[----:B------:R3:W-:Y:S01]  /*4210*/  @P0 SYNCS.ARRIVE.TRANS64.RED.ART0 RZ, [R78+URZ], R3 ;  /* 0x000000034eff09a7 */ /* 0x0007e200085004ff */
[----:B------:R-:W-:-:S04]  /*4220*/  UIADD3 UR6, UPT, UPT, UR17, -UR9, URZ ;  /* 0x8000000911067290 */ /* 0x000fc8000fffe0ff */
[----:B------:R-:W-:-:S04]  /*4230*/  USHF.R.U32.HI UR6, URZ, UR23, UR6 ;  /* 0x00000017ff067299 */ /* 0x000fc80008011606 */
[----:B------:R-:W-:-:S04]  /*4240*/  UIADD3 UR6, UPT, UPT, UR9, UR6, URZ ;  /* 0x0000000609067290 */ /* 0x000fc8000fffe0ff */
[----:B------:R-:W-:-:S04]  /*4250*/  USHF.R.U32.HI UR6, URZ, UR22, UR6 ;  /* 0x00000016ff067299 */ /* 0x000fc80008011606 */
[----:B------:R-:W-:-:S04]  /*4260*/  UIADD3 UR6, UPT, UPT, -UR6, URZ, URZ ;  /* 0x000000ff06067290 */ /* 0x000fc8000fffe1ff */
[----:B------:R-:W-:-:S04]  /*4270*/  UIMAD UR6, UR4, UR6, UR17 ;  /* 0x00000006040672a4 */ /* 0x000fc8000f8e0211 */
[----:B-1----:R-:W-:Y:S01]  /*4280*/  UIMAD.WIDE.U32 UR8, UR6, UR5, URZ ;  /* 0x00000005060872a5 */ /* 0x002fe2000f8e00ff */
[----:B------:R-:W1:Y:S03]  /*4290*/  LDCU.64 UR4, c[0x0][0x6d8] ;  /* 0x0000db00ff0477ac */ /* 0x000e660008000a00 */
[----:B------:R-:W-:-:S04]  /*42a0*/  UIADD3 UR8, UPT, UPT, UR6, -UR9, URZ ;  /* 0x8000000906087290 */ /* 0x000fc8000fffe0ff */
[----:B------:R-:W-:-:S04]  /*42b0*/  USHF.R.U32.HI UR8, URZ, UR21, UR8 ;  /* 0x00000015ff087299 */ /* 0x000fc80008011608 */
[----:B------:R-:W-:-:S04]  /*42c0*/  UIADD3 UR9, UPT, UPT, UR9, UR8, URZ ;  /* 0x0000000809097290 */ /* 0x000fc8000fffe0ff */
[----:B------:R-:W-:-:S04]  /*42d0*/  USHF.R.U32.HI UR9, URZ, UR15, UR9 ;  /* 0x0000000fff097299 */ /* 0x000fc80008011609 */
[----:B-1----:R-:W-:Y:S01]  /*42e0*/  UIMAD.WIDE.U32 UR26, UR9, UR5, URZ ;  /* 0x00000005091a72a5 */ /* 0x002fe2000f8e00ff */
[----:B------:R-:W1:Y:S06]  /*42f0*/  LDCU UR5, c[0x0][0x6cc] ;  /* 0x0000d980ff0577ac */ /* 0x000e6c0008000800 */
[----:B------:R-:W-:Y:S02]  /*4300*/  UMOV UR19, UR27 ;  /* 0x0000001b00137c82 */ /* 0x000fe40008000000 */
[----:B------:R-:W-:-:S04]  /*4310*/  UIADD3 UR8, UPT, UPT, UR9, -UR19, URZ ;  /* 0x8000001309087290 */ /* 0x000fc8000fffe0ff */
[----:B------:R-:W-:-:S04]  /*4320*/  USHF.R.U32.HI UR8, URZ, UR14, UR8 ;  /* 0x0000000eff087299 */ /* 0x000fc80008011608 */
[----:B------:R-:W-:-:S04]  /*4330*/  UIADD3 UR8, UPT, UPT, UR19, UR8, URZ ;  /* 0x0000000813087290 */ /* 0x000fc8000fffe0ff */
[----:B------:R-:W-:Y:S02]  /*4340*/  USHF.R.U32.HI UR10, URZ, UR13, UR8 ;  /* 0x0000000dff0a7299 */ /* 0x000fe40008011608 */
[----:B------:R-:W-:Y:S02]  /*4350*/  UIADD3 UR8, UPT, UPT, -UR9, URZ, URZ ;  /* 0x000000ff09087290 */ /* 0x000fe4000fffe1ff */
[----:B------:R-:W-:Y:S02]  /*4360*/  UIADD3 UR10, UPT, UPT, -UR10, URZ, URZ ;  /* 0x000000ff0a0a7290 */ /* 0x000fe4000fffe1ff */
[----:B-1----:R-:W-:Y:S02]  /*4370*/  UIMAD UR5, UR5, UR8, UR6 ;  /* 0x00000008050572a4 */ /* 0x002fe4000f8e0206 */
[----:B------:R-:W-:Y:S01]  /*4380*/  UIMAD UR9, UR4, UR10, UR9 ;  /* 0x0000000a040972a4 */ /* 0x000fe2000f8e0209 */
[----:B---3--:R-:W-:Y:S11]  /*4390*/  BRA.U !UP0, `(.L_x_47) ;  /* 0xffffffe508d87547 */ /* 0x008ff6000b83ffff */
.L_x_42:
[----:B------:R-:W-:-:S09]  /*43a0*/  UISETP.NE.AND UP0, UPT, UR33, URZ, UPT ;  /* 0x000000ff2100728c */ /* 0x000fd2000bf05270 */
[----:B------:R-:W-:Y:S05]  /*43b0*/  BRA.U UP0, `(.L_x_48) ;  /* 0x0000000100207547 */ /* 0x000fea000b800000 */
[----:B------:R-:W1:Y:S01]  /*43c0*/  S2UR UR4, SR_CgaCtaId ;  /* 0x00000000000479c3 */ /* 0x000e620000008800 */
[----:B------:R-:W-:Y:S01]  /*43d0*/  ELECT P0, URZ, PT ;  /* 0x0000000000ff782f */ /* 0x000fe20003800000 */
[----:B------:R-:W-:-:S06]  /*43e0*/  IMAD.MOV.U32 R2, RZ, RZ, 0x1 ;  /* 0x00000001ff027424 */ /* 0x000fcc00078e00ff */
[----:B------:R-:W-:Y:S06]  /*43f0*/  UVIRTCOUNT.DEALLOC.SMPOOL 0x80 ;  /* 0x000000800000784c */ /* 0x000fec0000000000 */
[----:B------:R-:W-:Y:S01]  /*4400*/  @P0 MOV R3, 0x40 ;  /* 0x0000004000030802 */ /* 0x000fe20000000f00 */
[----:B-1----:R-:W-:-:S05]  /*4410*/  @P0 IMAD.U32 R0, RZ, RZ, UR4 ;  /* 0x00000004ff000e24 */ /* 0x002fca000f8e00ff */
[----:B------:R-:W-:-:S05]  /*4420*/  @P0 LEA R3, R0, R3, 0x18 ;  /* 0x0000000300030211 */ /* 0x000fca00078ec0ff */
[----:B------:R1:W-:Y:S02]  /*4430*/  @P0 STS.U8 [R3], R2 ;  /* 0x0000000203000388 */ /* 0x0003e40000000000 */
.L_x_48:
[----:B------:R-:W-:Y:S06]  /*4440*/  BAR.SYNC.DEFER_BLOCKING 0x1, 0x80 ;  /* 0x0042000000007b1d */ /* 0x000fec0000010000 */
[----:B------:R-:W-:Y:S05]  /*4450*/  BRA.U UP0, `(.L_x_49) ;  /* 0x0000000100c47547 */ /* 0x000fea000b800000 */
[----:B-1----:R-:W1:Y:S01]  /*4460*/  S2R R3, SR_CgaCtaId ;  /* 0x0000000000037919 */ /* 0x002e620000008800 */
[----:B------:R-:W-:Y:S02]  /*4470*/  MOV R2, 0x400 ;  /* 0x0000040000027802 */ /* 0x000fe40000000f00 */
[----:B------:R-:W-:Y:S01]  /*4480*/  LOP3.LUT R4, R0, 0x1, RZ, 0x3c, !PT ;  /* 0x0000000100047812 */ /* 0x000fe200078e3cff */
[----:B------:R-:W-:Y:S01]  /*4490*/  IMAD.MOV.U32 R0, RZ, RZ, 0x1 ;  /* 0x00000001ff007424 */ /* 0x000fe200078e00ff */
[----:B-1----:R-:W-:-:S05]  /*44a0*/  LEA R2, R3, R2, 0x18 ;  /* 0x0000000203027211 */ /* 0x002fca00078ec0ff */
[----:B------:R-:W-:-:S05]  /*44b0*/  VIADD R5, R2, 0x40 ;  /* 0x0000004002057836 */ /* 0x000fca0000000000 */
[----:B------:R-:W-:-:S04]  /*44c0*/  PRMT R5, R4, 0x654, R5 ;  /* 0x0000065404057816 */ /* 0x000fc80000000005 */
[----:B------:R1:W-:Y:S01]  /*44d0*/  SYNCS.ARRIVE.TRANS64.RED.ART0 RZ, [R5+URZ], R0 ;  /* 0x0000000005ff79a7 */ /* 0x0003e200085004ff */
[----:B------:R-:W3:Y:S02]  /*44e0*/  SYNCS.PHASECHK.TRANS64.TRYWAIT P0, [R2+URZ+0x40], RZ ;  /* 0x000040ff020075a7 */ /* 0x000ee400080011ff */
[----:B-1-3--:R-:W-:Y:S05]  /*44f0*/  @!P0 BRA `(.L_x_50) ;  /* 0x0000000400ac8947 */ /* 0x00afea0003800000 */
.L_x_63:
[----:B------:R-:W-:Y:S01]  /*4500*/  NOP ;  /* 0x0000000000007918 */ /* 0x000fe20000000000 */
[----:B------:R-:W-:Y:S01]  /*4510*/  MOV R0, 0x50 ;  /* 0x0000005000007802 */ /* 0x000fe20000000f00 */
[----:B------:R-:W-:Y:S01]  /*4520*/  ULOP3.LUT UR8, UR18, 0xffff, URZ, 0xc0, !UPT ;  /* 0x0000ffff12087892 */ /* 0x000fe2000f8ec0ff */
[----:B------:R-:W-:Y:S02]  /*4530*/  UMOV UR5, 0x1 ;  /* 0x0000000100057882 */ /* 0x000fe40000000000 */
[----:B------:R-:W-:Y:S01]  /*4540*/  LEA R3, R3, R0, 0x18 ;  /* 0x0000000003037211 */ /* 0x000fe200078ec0ff */
[----:B------:R-:W-:Y:S01]  /*4550*/  USHF.R.U32.HI UR8, URZ, 0x5, UR8 ;  /* 0x00000005ff087899 */ /* 0x000fe20008011608 */
[----:B------:R-:W-:-:S03]  /*4560*/  UMOV UR4, 0xffff ;  /* 0x0000ffff00047882 */ /* 0x000fc60000000000 */
[----:B------:R-:W3:Y:S01]  /*4570*/  LDS R0, [R3] ;  /* 0x0000000003007984 */ /* 0x000ee20000000800 */
[----:B------:R-:W-:Y:S02]  /*4580*/  UIADD3 UR7, UPT, UPT, UR8, 0x10, URZ ;  /* 0x0000001008077890 */ /* 0x000fe4000fffe0ff */
[----:B------:R-:W-:Y:S02]  /*4590*/  USHF.L.U32 UR4, UR4, UR8, URZ ;  /* 0x0000000804047299 */ /* 0x000fe400080006ff */
[----:B------:R-:W-:-:S04]  /*45a0*/  USHF.L.U32 UR7, UR5, UR7, URZ ;  /* 0x0000000705077299 */ /* 0x000fc800080006ff */
[----:B------:R-:W-:-:S04]  /*45b0*/  ULOP3.LUT UR7, UR7, UR4, URZ, 0xfc, !UPT ;  /* 0x0000000407077292 */ /* 0x000fc8000f8efcff */
[----:B------:R-:W-:Y:S01]  /*45c0*/  ULOP3.LUT UR5, UR7, 0xffff, URZ, 0xc0, !UPT ;  /* 0x0000ffff07057892 */ /* 0x000fe2000f8ec0ff */
[----:B---3--:R-:W-:-:S13]  /*45d0*/  R2UR UR6, R0 ;  /* 0x00000000000672ca */ /* 0x008fda00000e0000 */
[----:B------:R-:W-:-:S04]  /*45e0*/  ULOP3.LUT UR4, UR7, 0xffff, UR6, 0x80, !UPT ;  /* 0x0000ffff07047892 */ /* 0x000fc8000f8e8006 */
[----:B------:R-:W-:-:S09]  /*45f0*/  UISETP.NE.AND UP0, UPT, UR4, UR5, UPT ;  /* 0x000000050400728c */ /* 0x000fd2000bf05270 */
[----:B------:R-:W-:Y:S05]  /*4600*/  BRA.U UP0, `(.L_x_51) ;  /* 0x00000001004c7547 */ /* 0x000fea000b800000 */
[----:B------:R-:W-:Y:S02]  /*4610*/  USHF.R.U32.HI UR4, URZ, 0x10, UR7 ;  /* 0x00000010ff047899 */ /* 0x000fe40008011607 */
[----:B------:R-:W-:-:S04]  /*4620*/  USHF.R.U32.HI UR5, URZ, 0x10, UR6 ;  /* 0x00000010ff057899 */ /* 0x000fc80008011606 */
[----:B------:R-:W-:-:S04]  /*4630*/  ULOP3.LUT UR5, UR5, UR4, URZ, 0xc0, !UPT ;  /* 0x0000000405057292 */ /* 0x000fc8000f8ec0ff */
[----:B------:R-:W-:-:S09]  /*4640*/  UISETP.NE.AND UP0, UPT, UR5, UR4, UPT ;  /* 0x000000040500728c */ /* 0x000fd2000bf05270 */
[----:B------:R-:W-:Y:S05]  /*4650*/  BRA.U UP0, `(.L_x_52) ;  /* 0x00000001002c7547 */ /* 0x000fea000b800000 */
[----:B-1----:R-:W1:Y:S01]  /*4660*/  S2R R2, SR_LANEID ;  /* 0x0000000000027919 */ /* 0x002e620000000000 */
[----:B------:R-:W-:Y:S01]  /*4670*/  ULOP3.LUT UR7, URZ, UR7, URZ, 0x33, !UPT ;  /* 0x00000007ff077292 */ /* 0x000fe2000f8e33ff */
[----:B------:R-:W-:Y:S02]  /*4680*/  VOTEU.ANY UR5, UPT, PT ;  /* 0x0000000000057886 */ /* 0x000fe400038e0100 */
[----:B------:R-:W-:-:S03]  /*4690*/  UFLO.U32 UR5, UR5 ;  /* 0x00000005000572bd */ /* 0x000fc600080e0000 */
[----:B------:R-:W-:-:S04]  /*46a0*/  IMAD.U32 R0, RZ, RZ, UR7 ;  /* 0x00000007ff007e24 */ /* 0x000fc8000f8e00ff */
[----:B------:R-:W3:Y:S02]  /*46b0*/  REDUX UR4, R0 ;  /* 0x00000000000473c4 */ /* 0x000ee40000000000 */
[----:B------:R4:W-:Y:S01]  /*46c0*/  UTCATOMSWS.AND URZ, UR7 ;  /* 0x0000000700ff79e3 */ /* 0x0009e20008000000 */
[----:B-1----:R-:W-:Y:S02]  /*46d0*/  ISETP.EQ.U32.AND P0, PT, R2, UR5, PT ;  /* 0x0000000502007c0c */ /* 0x002fe4000bf02070 */
[----:B---3--:R-:W-:-:S11]  /*46e0*/  MOV R2, UR4 ;  /* 0x0000000400027c02 */ /* 0x008fd60008000f00 */
[----:B------:R4:W-:Y:S01]  /*46f0*/  @P0 ATOMS.AND RZ, [R3], R2 ;  /* 0x0000000203ff038c */ /* 0x0009e20002800000 */
[----:B------:R-:W-:Y:S05]  /*4700*/  BRA `(.L_x_53) ;  /* 0x0000000000147947 */ /* 0x000fea0003800000 */
.L_x_52:
[----:B-1----:R-:W-:Y:S02]  /*4710*/  MOV R2, 0x4730 ;  /* 0x0000473000027802 */ /* 0x002fe40000000f00 */
[----:B--2---:R-:W-:Y:S05]  /*4720*/  CALL.REL.NOINC `($__internal_0_$__cuda_sm10x_tcgen05_guardrail_trap_col_being_dealloced_not_returned_by_alloc) ;  /* 0x0000000400347944 */ /* 0x004fea0003c00000 */
[----:B------:R-:W-:Y:S05]  /*4730*/  BRA `(.L_x_53) ;  /* 0x0000000000087947 */ /* 0x000fea0003800000 */
.L_x_51:
[----:B-1----:R-:W-:Y:S02]  /*4740*/  MOV R2, 0x4760 ;  /* 0x0000476000027802 */ /* 0x002fe40000000f00 */
[----:B--2---:R-:W-:Y:S05]  /*4750*/  CALL.REL.NOINC `($__internal_2_$__cuda_sm10x_tcgen05_guardrail_trap_unallocated_columns_being_dealloced) ;  /* 0x0000000400407944 */ /* 0x004fea0003c00000 */
.L_x_53:
[----:B------:R-:W-:Y:S01]  /*4760*/  NOP ;  /* 0x0000000000007918 */ /* 0x000fe20000000000 */
.L_x_49:
[----:B------:R-:W-:Y:S01]  /*4770*/  UISETP.NE.AND UP0, UPT, UR33, URZ, UPT ;  /* 0x000000ff2100728c */ /* 0x000fe2000bf05270 */
[----:B------:R-:W-:-:S04]  /*4780*/  DEPBAR.LE SB0, 0x0 ;  /* 0x000080000000791a */ /* 0x000fc80000000000 */
[----:B------:R-:W-:-:S04]  /*4790*/  DEPBAR.LE SB0, 0x0 ;  /* 0x000080000000791a */ /* 0x000fc80000000000 */
[----:B------:R-:W-:Y:S05]  /*47a0*/  BRA.U UP0, `(.L_x_29) ;  /* 0x00000001002c7547 */ /* 0x000fea000b800000 */
[----:B------:R-:W3:Y:S01]  /*47b0*/  S2UR UR5, SR_CgaCtaId ;  /* 0x00000000000579c3 */ /* 0x000ee20000008800 */
[----:B------:R-:W-:Y:S01]  /*47c0*/  UMOV UR6, 0x400 ;  /* 0x0000040000067882 */ /* 0x000fe20000000000 */
[----:B------:R-:W-:Y:S01]  /*47d0*/  UMOV UR4, 0x20 ;  /* 0x0000002000047882 */ /* 0x000fe20000000000 */
[----:B------:R-:W-:Y:S01]  /*47e0*/  ELECT P0, URZ, PT ;  /* 0x0000000000ff782f */ /* 0x000fe20003800000 */
[----:B---3--:R-:W-:Y:S02]  /*47f0*/  ULEA UR5, UR5, UR6, 0x18 ;  /* 0x0000000605057291 */ /* 0x008fe4000f8ec0ff */
[----:B------:R-:W-:-:S04]  /*4800*/  UIADD3 UR6, UPT, UPT, -UR4, 0x100000, URZ ;  /* 0x0010000004067890 */ /* 0x000fc8000fffe1ff */
[----:B----4-:R-:W-:Y:S02]  /*4810*/  USHF.L.U32 UR7, UR6, 0xb, URZ ;  /* 0x0000000b06077899 */ /* 0x010fe400080006ff */
[----:B------:R-:W-:Y:S01]  /*4820*/  USHF.L.U32 UR6, UR6, 0x1, URZ ;  /* 0x0000000106067899 */ /* 0x000fe200080006ff */
[----:B------:R-:W3:Y:S11]  /*4830*/  FENCE.VIEW.ASYNC.S ;  /* 0x00000000000073c6 */ /* 0x000ef60000000000 */
[----:B---3--:R3:W4:Y:S01]  /*4840*/  SYNCS.EXCH.64 URZ, [UR5+0x40], UR6 ;  /* 0x0000400605ff75b2 */ /* 0x0087220008000100 */
[----:B------:R-:W-:Y:S01]  /*4850*/  NOP ;  /* 0x0000000000007918 */ /* 0x000fe20000000000 */
.L_x_29:
[----:B------:R-:W-:Y:S01]  /*4860*/  NOP ;  /* 0x0000000000007918 */ /* 0x000fe20000000000 */
[----:B-12345:R-:W-:Y:S05]  /*4870*/  EXIT ;  /* 0x000000000000794d */ /* 0x03efea0003800000 */
.L_x_10:
[----:B------:R-:W-:Y:S02]  /*4880*/  MOV R2, UR4 ;  /* 0x0000000400027c02 */ /* 0x000fe40008000f00 */
[----:B------:R-:W-:Y:S02]  /*4890*/  MOV R3, UR4 ;  /* 0x0000000400037c02 */ /* 0x000fe40008000f00 */
[----:B------:R-:W-:-:S07]  /*48a0*/  MOV R0, UR25 ;  /* 0x0000001900007c02 */ /* 0x000fce0008000f00 */
.L_x_54:
[----:B-1----:R1:W2:Y:S02]  /*48b0*/  SYNCS.PHASECHK.TRANS64.TRYWAIT P0, [R0+URZ+0x18], R3 ;  /* 0x00001803000075a7 */ /* 0x0022a400080011ff */
[----:B--2---:R-:W-:Y:S05]  /*48c0*/  @!P0 NANOSLEEP.SYNCS 0x989680 ;  /* 0x009896800000895d */ /* 0x004fea0003900000 */
[----:B------:R-:W2:Y:S02]  /*48d0*/  @!P0 SYNCS.PHASECHK.TRANS64 P0, [R0+URZ+0x18], R3 ;  /* 0x00001803000085a7 */ /* 0x000ea400080010ff */
[----:B--2---:R-:W-:Y:S05]  /*48e0*/  @!P0 BRA `(.L_x_54) ;  /* 0xfffffffc00f08947 */ /* 0x004fea000383ffff */
[----:B------:R-:W-:Y:S05]  /*48f0*/  BRA `(.L_x_9) ;  /* 0xffffffc000847947 */ /* 0x000fea000383ffff */
.L_x_14:
[----:B------:R-:W-:Y:S02]  /*4900*/  MOV R2, UR6 ;  /* 0x0000000600027c02 */ /* 0x000fe40008000f00 */
[----:B------:R-:W-:Y:S02]  /*4910*/  MOV R3, UR6 ;  /* 0x0000000600037c02 */ /* 0x000fe40008000f00 */
[----:B------:R-:W-:-:S07]  /*4920*/  MOV R0, UR4 ;  /* 0x0000000400007c02 */ /* 0x000fce0008000f00 */
.L_x_55:
[----:B-----5:R5:W4:Y:S02]  /*4930*/  SYNCS.PHASECHK.TRANS64.TRYWAIT P0, [R0+URZ+0x18], R3 ;  /* 0x00001803000075a7 */ /* 0x020b2400080011ff */
[----:B----4-:R-:W-:Y:S05]  /*4940*/  @!P0 NANOSLEEP.SYNCS 0x989680 ;  /* 0x009896800000895d */ /* 0x010fea0003900000 */
[----:B------:R-:W4:Y:S02]  /*4950*/  @!P0 SYNCS.PHASECHK.TRANS64 P0, [R0+URZ+0x18], R3 ;  /* 0x00001803000085a7 */ /* 0x000f2400080010ff */
[----:B----4-:R-:W-:Y:S05]  /*4960*/  @!P0 BRA `(.L_x_55) ;  /* 0xfffffffc00f08947 */ /* 0x010fea000383ffff */
[----:B------:R-:W-:Y:S05]  /*4970*/  BRA `(.L_x_56) ;  /* 0xffffffc400bc7947 */ /* 0x000fea000383ffff */
.L_x_18:
[----:B------:R-:W-:Y:S02]  /*4980*/  MOV R0, UR12 ;  /* 0x0000000c00007c02 */ /* 0x000fe40008000f00 */
[-C--:B------:R-:W-:Y:S02]  /*4990*/  MOV R6, R2.reuse ;  /* 0x0000000200067202 */ /* 0x080fe40000000f00 */
[----:B------:R-:W-:-:S07]  /*49a0*/  MOV R7, R2 ;  /* 0x0000000200077202 */ /* 0x000fce0000000f00 */
.L_x_57:
[----:B-1----:R1:W3:Y:S02]  /*49b0*/  SYNCS.PHASECHK.TRANS64.TRYWAIT P0, [R0+URZ+0x38], R7 ;  /* 0x00003807000075a7 */ /* 0x0022e400080011ff */
[----:B---3--:R-:W-:Y:S05]  /*49c0*/  @!P0 NANOSLEEP.SYNCS 0x989680 ;  /* 0x009896800000895d */ /* 0x008fea0003900000 */
[----:B------:R-:W3:Y:S02]  /*49d0*/  @!P0 SYNCS.PHASECHK.TRANS64 P0, [R0+URZ+0x38], R7 ;  /* 0x00003807000085a7 */ /* 0x000ee400080010ff */
[----:B---3--:R-:W-:Y:S05]  /*49e0*/  @!P0 BRA `(.L_x_57) ;  /* 0xfffffffc00f08947 */ /* 0x008fea000383ffff */
[----:B------:R-:W-:Y:S05]  /*49f0*/  BRA `(.L_x_17) ;  /* 0xffffffcc00207947 */ /* 0x000fea000383ffff */
.L_x_21:
[----:B------:R-:W-:Y:S02]  /*4a00*/  MOV R6, UR25 ;  /* 0x0000001900067c02 */ /* 0x000fe40008000f00 */
[----:B------:R-:W-:Y:S02]  /*4a10*/  MOV R7, UR25 ;  /* 0x0000001900077c02 */ /* 0x000fe40008000f00 */
[----:B------:R-:W-:Y:S07]  /*4a20*/  MOV R0, UR17 ;  /* 0x0000001100007c02 */ /* 0x000fee0008000f00 */
.L_x_58:
[----:B-1----:R1:W3:Y:S02]  /*4a30*/  SYNCS.PHASECHK.TRANS64.TRYWAIT P0, [R0+URZ], R7 ;  /* 0x00000007000075a7 */ /* 0x0022e400080011ff */
[----:B---3--:R-:W-:Y:S05]  /*4a40*/  @!P0 NANOSLEEP.SYNCS 0x989680 ;  /* 0x009896800000895d */ /* 0x008fea0003900000 */
[----:B------:R-:W3:Y:S02]  /*4a50*/  @!P0 SYNCS.PHASECHK.TRANS64 P0, [R0+URZ], R7 ;  /* 0x00000007000085a7 */ /* 0x000ee400080010ff */
[----:B---3--:R-:W-:Y:S05]  /*4a60*/  @!P0 BRA `(.L_x_58) ;  /* 0xfffffffc00f08947 */ /* 0x008fea000383ffff */
[----:B------:R-:W-:Y:S05]  /*4a70*/  BRA `(.L_x_20) ;  /* 0xffffffcc00947947 */ /* 0x000fea000383ffff */
.L_x_38:
[----:B------:R-:W-:-:S07]  /*4a80*/  MOV R15, R14 ;  /* 0x0000000e000f7202 */ /* 0x000fce0000000f00 */
.L_x_59:
[----:B-1----:R1:W3:Y:S02]  /*4a90*/  SYNCS.PHASECHK.TRANS64.TRYWAIT P0, [R0+URZ], R15 ;  /* 0x0000000f000075a7 */ /* 0x0022e400080011ff */
[----:B---3--:R-:W-:Y:S05]  /*4aa0*/  @!P0 NANOSLEEP.SYNCS 0x989680 ;  /* 0x009896800000895d */ /* 0x008fea0003900000 */
[----:B------:R-:W3:Y:S02]  /*4ab0*/  @!P0 SYNCS.PHASECHK.TRANS64 P0, [R0+URZ], R15 ;  /* 0x0000000f000085a7 */ /* 0x000ee400080010ff */
[----:B---3--:R-:W-:Y:S05]  /*4ac0*/  @!P0 BRA `(.L_x_59) ;  /* 0xfffffffc00f08947 */ /* 0x008fea000383ffff */
[----:B------:R-:W-:Y:S05]  /*4ad0*/  BRA `(.L_x_37) ;  /* 0xffffffd400c07947 */ /* 0x000fea000383ffff */
.L_x_41:
[----:B------:R-:W-:-:S07]  /*4ae0*/  MOV R11, R10 ;  /* 0x0000000a000b7202 */ /* 0x000fce0000000f00 */
.L_x_60:
[----:B-1----:R1:W3:Y:S02]  /*4af0*/  SYNCS.PHASECHK.TRANS64.TRYWAIT P0, [R8+URZ], R11 ;  /* 0x0000000b080075a7 */ /* 0x0022e400080011ff */
[----:B---3--:R-:W-:Y:S05]  /*4b00*/  @!P0 NANOSLEEP.SYNCS 0x989680 ;  /* 0x009896800000895d */ /* 0x008fea0003900000 */
[----:B------:R-:W3:Y:S02]  /*4b10*/  @!P0 SYNCS.PHASECHK.TRANS64 P0, [R8+URZ], R11 ;  /* 0x0000000b080085a7 */ /* 0x000ee400080010ff */
[----:B---3--:R-:W-:Y:S05]  /*4b20*/  @!P0 BRA `(.L_x_60) ;  /* 0xfffffffc00f08947 */ /* 0x008fea000383ffff */
[----:B------:R-:W-:Y:S05]  /*4b30*/  BRA `(.L_x_40) ;  /* 0xffffffd800287947 */ /* 0x000fea000383ffff */
.L_x_43:
[----:B------:R-:W-:Y:S02]  /*4b40*/  MOV R2, UR4 ;  /* 0x0000000400027c02 */ /* 0x000fe40008000f00 */
[----:B------:R-:W-:-:S07]  /*4b50*/  MOV R5, R4 ;  /* 0x0000000400057202 */ /* 0x000fce0000000f00 */
.L_x_61:
[----:B-1----:R1:W2:Y:S02]  /*4b60*/  SYNCS.PHASECHK.TRANS64.TRYWAIT P0, [R2+URZ+0x30], R5 ;  /* 0x00003005020075a7 */ /* 0x0022a400080011ff */
[----:B--2---:R-:W-:Y:S05]  /*4b70*/  @!P0 NANOSLEEP.SYNCS 0x989680 ;  /* 0x009896800000895d */ /* 0x004fea0003900000 */
[----:B------:R-:W2:Y:S02]  /*4b80*/  @!P0 SYNCS.PHASECHK.TRANS64 P0, [R2+URZ+0x30], R5 ;  /* 0x00003005020085a7 */ /* 0x000ea400080010ff */
[----:B--2---:R-:W-:Y:S05]  /*4b90*/  @!P0 BRA `(.L_x_61) ;  /* 0xfffffffc00f08947 */ /* 0x004fea000383ffff */
[----:B------:R-:W-:Y:S05]  /*4ba0*/  BRA `(.L_x_62) ;  /* 0xffffffe000487947 */ /* 0x000fea000383ffff */
.L_x_50:
[----:B-1----:R1:W3:Y:S02]  /*4bb0*/  SYNCS.PHASECHK.TRANS64.TRYWAIT P0, [R2+URZ+0x40], RZ ;  /* 0x000040ff020075a7 */ /* 0x0022e400080011ff */
[----:B---3--:R-:W-:Y:S05]  /*4bc0*/  @!P0 NANOSLEEP.SYNCS 0x989680 ;  /* 0x009896800000895d */ /* 0x008fea0003900000 */
[----:B------:R-:W3:Y:S02]  /*4bd0*/  @!P0 SYNCS.PHASECHK.TRANS64 P0, [R2+URZ+0x40], RZ ;  /* 0x000040ff020085a7 */ /* 0x000ee400080010ff */
[----:B---3--:R-:W-:Y:S05]  /*4be0*/  @!P0 BRA `(.L_x_50) ;  /* 0xfffffffc00f08947 */ /* 0x008fea000383ffff */
[----:B------:R-:W-:Y:S05]  /*4bf0*/  BRA `(.L_x_63) ;  /* 0xfffffff800407947 */ /* 0x000fea000383ffff */
        .weak           $__internal_0_$__cuda_sm10x_tcgen05_guardrail_trap_col_being_dealloced_not_returned_by_alloc
        .type           $__internal_0_$__cuda_sm10x_tcgen05_guardrail_trap_col_being_dealloced_not_returned_by_alloc,@function
        .size           $__internal_0_$__cuda_sm10x_tcgen05_guardrail_trap_col_being_dealloced_not_returned_by_alloc,($__internal_1_$__cuda_sm10x_tcgen05_guardrail_trap_phase_invalid_during_alloc - $__internal_0_$__cuda_sm10x_tcgen05_guardrail_trap_col_being_dealloced_not_returned_by_alloc)
$__internal_0_$__cuda_sm10x_tcgen05_guardrail_trap_col_being_dealloced_not_returned_by_alloc:
[----:B------:R-:W-:Y:S05]  /*4c00*/  BPT.TRAP 0x1 ;  /* 0x000000040000795c */ /* 0x000fea0000300000 */
[----:B------:R-:W-:-:S04]  /*4c10*/  HFMA2 R3, -RZ, RZ, 0, 0 ;  /* 0x00000000ff037431 */ /* 0x000fc800000001ff */
[----:B------:R-:W-:Y:S05]  /*4c20*/  RET.REL.NODEC R2 `(kernel_cutlass_kernel_cudnngemm_swigludense_blockscaled_gemm_persistent_swiglu_interleaved_quantSm100BlockScaledPersistentDenseGemmKernel_object_at__TiledMMA_ThrLayoutVMNK21111000_Permuta_0) ;  /* 0xffffffb002f47950 */ /* 0x000fea0003c3ffff */
        .weak           $__internal_1_$__cuda_sm10x_tcgen05_guardrail_trap_phase_invalid_during_alloc
        .type           $__internal_1_$__cuda_sm10x_tcgen05_guardrail_trap_phase_invalid_during_alloc,@function
        .size           $__internal_1_$__cuda_sm10x_tcgen05_guardrail_trap_phase_invalid_during_alloc,($__internal_2_$__cuda_sm10x_tcgen05_guardrail_trap_unallocated_columns_being_dealloced - $__internal_1_$__cuda_sm10x_tcgen05_guardrail_trap_phase_invalid_during_alloc)
$__internal_1_$__cuda_sm10x_tcgen05_guardrail_trap_phase_invalid_during_alloc:
[----:B------:R-:W-:Y:S05]  /*4c30*/  BPT.TRAP 0x1 ;  /* 0x000000040000795c */ /* 0x000fea0000300000 */
[----:B------:R-:W-:-:S04]  /*4c40*/  MOV R3, 0x0 ;  /* 0x0000000000037802 */ /* 0x000fc80000000f00 */
[----:B------:R-:W-:Y:S05]  /*4c50*/  RET.REL.NODEC R2 `(kernel_cutlass_kernel_cudnngemm_swigludense_blockscaled_gemm_persistent_swiglu_interleaved_quantSm100BlockScaledPersistentDenseGemmKernel_object_at__TiledMMA_ThrLayoutVMNK21111000_Permuta_0) ;  /* 0xffffffb002e87950 */ /* 0x000fea0003c3ffff */
        .weak           $__internal_2_$__cuda_sm10x_tcgen05_guardrail_trap_unallocated_columns_being_dealloced
        .type           $__internal_2_$__cuda_sm10x_tcgen05_guardrail_trap_unallocated_columns_being_dealloced,@function
        .size           $__internal_2_$__cuda_sm10x_tcgen05_guardrail_trap_unallocated_columns_being_dealloced,(.L_x_67 - $__internal_2_$__cuda_sm10x_tcgen05_guardrail_trap_unallocated_columns_being_dealloced)
$__internal_2_$__cuda_sm10x_tcgen05_guardrail_trap_unallocated_columns_being_dealloced:
[----:B------:R-:W-:Y:S05]  /*4c60*/  BPT.TRAP 0x1 ;  /* 0x000000040000795c */ /* 0x000fea0000300000 */
[----:B------:R-:W-:-:S04]  /*4c70*/  HFMA2 R3, -RZ, RZ, 0, 0 ;  /* 0x00000000ff037431 */ /* 0x000fc800000001ff */
[----:B------:R-:W-:Y:S05]  /*4c80*/  RET.REL.NODEC R2 `(kernel_cutlass_kernel_cudnngemm_swigludense_blockscaled_gemm_persistent_swiglu_interleaved_quantSm100BlockScaledPersistentDenseGemmKernel_object_at__TiledMMA_ThrLayoutVMNK21111000_Permuta_0) ;  /* 0xffffffb002dc7950 */ /* 0x000fea0003c3ffff */
.L_x_64:
[----:B------:R-:W-:-:S00]  /*4c90*/  BRA `(.L_x_64) ;  /* 0xfffffffc00fc7947 */ /* 0x000fc0000383ffff */
[----:B------:R-:W-:-:S00]  /*4ca0*/  NOP ;  /* 0x0000000000007918 */ /* 0x000fc00000000000 */
        /* <DEDUP_REMOVED lines=13> */
.L_x_67:


//--------------------- .nv.shared.kernel_cutlass_kernel_cudnngemm_swigludense_blockscaled_gemm_persistent_swiglu_interleaved_quantSm100BlockScaledPersistentDenseGemmKernel_object_at__TiledMMA_ThrLayoutVMNK21111000_Permuta_0 --------------------------
	.section	.nv.shared.kernel_cutlass_kernel_cudnngemm_swigludense_blockscaled_gemm_persistent_swiglu_interleaved_quantSm100BlockScaledPersistentDenseGemmKernel_object_at__TiledMMA_ThrLayoutVMNK21111000_Permuta_0,"aw",@nobits
	.sectionflags	@""
	.align	1024
	.zero		1024


//--------------------- .nv.shared.reserved.0     --------------------------
	.section	.nv.shared.reserved.0,"aw",@nobits
	.align	8
	.weak		__nv_reservedSMEM_offset_0_alias
	.size		__nv_reservedSMEM_offset_0_alias, 0, 64
	.other		__nv_reservedSMEM_offset_0_alias,@"STO_CUDA_RESERVED_SHARED STV_DEFAULT"
__nv_reservedSMEM_offset_0_alias:
	.zero		0
.nv.shared.reserved.0:
	.zero		64
	.weak		__nv_reservedSMEM_allocation_phase
	.type		__nv_reservedSMEM_allocation_phase,@object
	.size		__nv_reservedSMEM_allocation_phase,(.L_0 - __nv_reservedSMEM_allocation_phase)
__nv_reservedSMEM_allocation_phase:
	.zero		1
.L_0:
	.zero		7
	.weak		__nv_reservedSMEM_devtool_atexit_pc
	.type		__nv_reservedSMEM_devtool_atexit_pc,@object
	.size		__nv_reservedSMEM_devtool_atexit_pc,(__nv_reservedSMEM_allocation_mask - __nv_reservedSMEM_devtool_atexit_pc)
__nv_reservedSMEM_devtool_atexit_pc:
	.zero		8
	.weak		__nv_reservedSMEM_allocation_mask
	.type		__nv_reservedSMEM_allocation_mask,@object
	.size		__nv_reservedSMEM_allocation_mask,(.L_2 - __nv_reservedSMEM_allocation_mask)
__nv_reservedSMEM_allocation_mask:
	.zero		4
.L_2:
	.zero		4
	.weak		__nv_reservedSMEM_tmem_allocation_pipeline_mbarrier
	.type		__nv_reservedSMEM_tmem_allocation_pipeline_mbarrier,@object
	.size		__nv_reservedSMEM_tmem_allocation_pipeline_mbarrier,(__nv_reservedSMEM_tmem_allocation_pipeline_mbarrier_parity - __nv_reservedSMEM_tmem_allocation_pipeline_mbarrier)
__nv_reservedSMEM_tmem_allocation_pipeline_mbarrier:
	.zero		8
	.weak		__nv_reservedSMEM_tmem_allocation_pipeline_mbarrier_parity
	.type		__nv_reservedSMEM_tmem_allocation_pipeline_mbarrier_parity,@object
	.size		__nv_reservedSMEM_tmem_allocation_pipeline_mbarrier_parity,(.L_4 - __nv_reservedSMEM_tmem_allocation_pipeline_mbarrier_parity)
__nv_reservedSMEM_tmem_allocation_pipeline_mbarrier_parity:
	.zero		4
.L_4:


//--------------------- .nv.constant0.kernel_cutlass_kernel_cudnngemm_swigludense_blockscaled_gemm_persistent_swiglu_interleaved_quantSm100BlockScaledPersistentDenseGemmKernel_object_at__TiledMMA_ThrLayoutVMNK21111000_Permuta_0 --------------------------
	.section	.nv.constant0.kernel_cutlass_kernel_cudnngemm_swigludense_blockscaled_gemm_persistent_swiglu_interleaved_quantSm100BlockScaledPersistentDenseGemmKernel_object_at__TiledMMA_ThrLayoutVMNK21111000_Permuta_0,"a",@progbits
	.sectionflags	@""
	.align	4
.nv.constant0.kernel_cutlass_kernel_cudnngemm_swigludense_blockscaled_gemm_persistent_swiglu_interleaved_quantSm100BlockScaledPersistentDenseGemmKernel_object_at__TiledMMA_ThrLayoutVMNK21111000_Permuta_0:
	.zero		1768


//--------------------- SYMBOLS --------------------------

	.type		.nv.reservedSmem.offset0,@object
	.size		.nv.reservedSmem.offset0,0x4
	.type		.nv.reservedSmem.cap,@object
	.size		.nv.reservedSmem.cap,0x4
